//
// Generated by NVIDIA NVVM Compiler
//
// Compiler Build ID: CL-36424714
// Cuda compilation tools, release 13.0, V13.0.88
// Based on NVVM 20.0.0
//

.version 9.0
.target sm_100
.address_size 64

	// .globl	default_function_kernel0
// _ZZ24default_function_kernel0E15pad_temp_shared has been demoted
// _ZZ24default_function_kernel0E13kernel_shared has been demoted

.visible .entry default_function_kernel0(
	.param .u64 .ptr .align 1 default_function_kernel0_param_0,
	.param .u64 .ptr .align 1 default_function_kernel0_param_1,
	.param .u64 .ptr .align 1 default_function_kernel0_param_2
)
{
	.reg .pred 	%p<66>;
	.reg .b16 	%rs<35>;
	.reg .b32 	%r<98>;
	.reg .b32 	%f<504>;
	.reg .b64 	%rd<25>;
	// demoted variable
	.shared .align 4 .b8 _ZZ24default_function_kernel0E15pad_temp_shared[3136];
	// demoted variable
	.shared .align 4 .b8 _ZZ24default_function_kernel0E13kernel_shared[1024];
	ld.param.u64 	%rd7, [default_function_kernel0_param_1];
	cvta.to.global.u64 	%rd1, %rd7;
	mov.u32 	%r34, %tid.y;
	mov.u32 	%r1, %tid.x;
	shl.b32 	%r2, %r1, 2;
	cvt.u16.u32 	%rs5, %r34;
	shl.b16 	%rs6, %rs5, 2;
	mov.u32 	%r35, %tid.z;
	mul.lo.s32 	%r3, %r35, 196;
	mad.lo.s32 	%r36, %r34, 28, %r3;
	add.s32 	%r37, %r36, %r2;
	shl.b32 	%r38, %r35, 2;
	shl.b32 	%r39, %r1, 1;
	mad.lo.s32 	%r4, %r34, 10, %r39;
	shl.b32 	%r40, %r35, 6;
	add.s32 	%r5, %r4, %r40;
	mov.u32 	%r6, %ctaid.z;
	mul.lo.s32 	%r7, %r34, 7;
	add.s32 	%r41, %r7, %r1;
	cvt.u16.u32 	%rs7, %r2;
	mul.hi.u16 	%rs8, %rs7, 9363;
	add.s16 	%rs9, %rs6, %rs8;
	mul.hi.u16 	%rs10, %rs9, 9363;
	mul.lo.s16 	%rs11, %rs10, 7;
	sub.s16 	%rs12, %rs9, %rs11;
	cvt.u32.u16 	%r8, %rs12;
	mul.lo.s16 	%rs13, %rs8, 7;
	sub.s16 	%rs1, %rs7, %rs13;
	shl.b32 	%r42, %r37, 2;
	mov.u32 	%r43, _ZZ24default_function_kernel0E15pad_temp_shared;
	add.s32 	%r9, %r43, %r42;
	or.b16  	%rs14, %rs7, 1;
	mul.hi.u16 	%rs15, %rs14, 9363;
	add.s16 	%rs16, %rs6, %rs15;
	mul.hi.u16 	%rs17, %rs16, 9363;
	mul.lo.s16 	%rs18, %rs17, 7;
	sub.s16 	%rs19, %rs16, %rs18;
	cvt.u32.u16 	%r10, %rs19;
	mul.lo.s16 	%rs20, %rs15, 7;
	sub.s16 	%rs2, %rs14, %rs20;
	or.b16  	%rs21, %rs7, 2;
	mul.hi.u16 	%rs22, %rs21, 9363;
	add.s16 	%rs23, %rs6, %rs22;
	mul.hi.u16 	%rs24, %rs23, 9363;
	mul.lo.s16 	%rs25, %rs24, 7;
	sub.s16 	%rs26, %rs23, %rs25;
	cvt.u32.u16 	%r11, %rs26;
	mul.lo.s16 	%rs27, %rs22, 7;
	sub.s16 	%rs3, %rs21, %rs27;
	or.b16  	%rs28, %rs7, 3;
	mul.hi.u16 	%rs29, %rs28, 9363;
	add.s16 	%rs30, %rs6, %rs29;
	mul.hi.u16 	%rs31, %rs30, 9363;
	mul.lo.s16 	%rs32, %rs31, 7;
	sub.s16 	%rs33, %rs30, %rs32;
	cvt.u32.u16 	%r12, %rs33;
	mul.lo.s16 	%rs34, %rs29, 7;
	sub.s16 	%rs4, %rs28, %rs34;
	shr.u32 	%r44, %r4, 4;
	add.s32 	%r16, %r38, %r44;
	and.b32  	%r45, %r4, 14;
	mul.lo.s32 	%r46, %r45, 9;
	mad.lo.s32 	%r14, %r44, 576, %r46;
	shl.b32 	%r47, %r5, 2;
	mov.u32 	%r48, _ZZ24default_function_kernel0E13kernel_shared;
	add.s32 	%r15, %r48, %r47;
	mul.lo.s32 	%r49, %r44, 432;
	mad.lo.s32 	%r50, %r4, 9, %r49;
	add.s32 	%r17, %r50, 9;
	shl.b32 	%r51, %r41, 2;
	add.s32 	%r18, %r43, %r51;
	shl.b32 	%r52, %r35, 8;
	add.s32 	%r19, %r48, %r52;
	mov.b32 	%r96, 0;
	mov.f32 	%f488, 0f00000000;
	mov.f32 	%f489, %f488;
	mov.f32 	%f490, %f488;
	mov.f32 	%f491, %f488;
$L__BB0_1:
	mov.b32 	%r97, 0;
$L__BB0_2:
	ld.param.u64 	%rd23, [default_function_kernel0_param_0];
	setp.eq.s16 	%p6, %rs1, 0;
	mov.u32 	%r54, %tid.y;
	mad.lo.s32 	%r55, %r54, 28, %r3;
	mad.lo.s32 	%r56, %r96, 784, %r55;
	mad.lo.s32 	%r57, %r97, 7, %r56;
	add.s32 	%r58, %r57, %r2;
	mov.u32 	%r59, %tid.z;
	mul.lo.s32 	%r60, %r59, 2304;
	mad.lo.s32 	%r61, %r6, 9216, %r60;
	mad.lo.s32 	%r62, %r96, 144, %r61;
	mad.lo.s32 	%r22, %r97, 3, %r62;
	bar.sync 	0;
	or.b32  	%r23, %r97, %r8;
	setp.eq.s32 	%p7, %r23, 0;
	add.s32 	%r24, %r97, %r8;
	setp.gt.u32 	%p8, %r24, 7;
	or.pred  	%p9, %p7, %p6;
	or.pred  	%p10, %p9, %p8;
	add.s32 	%r64, %r58, -8;
	cvta.to.global.u64 	%rd8, %rd23;
	mul.wide.s32 	%rd9, %r64, 4;
	add.s64 	%rd2, %rd8, %rd9;
	mov.f32 	%f492, 0f00000000;
	@%p10 bra 	$L__BB0_4;
	ld.global.nc.f32 	%f492, [%rd2];
$L__BB0_4:
	setp.eq.s16 	%p11, %rs2, 0;
	st.shared.f32 	[%r9], %f492;
	or.b32  	%r25, %r97, %r10;
	setp.eq.s32 	%p12, %r25, 0;
	add.s32 	%r26, %r97, %r10;
	setp.gt.u32 	%p13, %r26, 7;
	or.pred  	%p14, %p12, %p11;
	or.pred  	%p15, %p14, %p13;
	mov.f32 	%f493, 0f00000000;
	@%p15 bra 	$L__BB0_6;
	ld.global.nc.f32 	%f493, [%rd2+4];
$L__BB0_6:
	setp.eq.s16 	%p16, %rs3, 0;
	st.shared.f32 	[%r9+4], %f493;
	or.b32  	%r27, %r97, %r11;
	setp.eq.s32 	%p17, %r27, 0;
	add.s32 	%r28, %r97, %r11;
	setp.gt.u32 	%p18, %r28, 7;
	or.pred  	%p19, %p17, %p16;
	or.pred  	%p20, %p19, %p18;
	mov.f32 	%f494, 0f00000000;
	@%p20 bra 	$L__BB0_8;
	ld.global.nc.f32 	%f494, [%rd2+8];
$L__BB0_8:
	setp.eq.s16 	%p21, %rs4, 0;
	st.shared.f32 	[%r9+8], %f494;
	or.b32  	%r29, %r97, %r12;
	setp.eq.s32 	%p22, %r29, 0;
	add.s32 	%r30, %r97, %r12;
	setp.gt.u32 	%p23, %r30, 7;
	or.pred  	%p24, %p22, %p21;
	or.pred  	%p25, %p24, %p23;
	mov.f32 	%f495, 0f00000000;
	@%p25 bra 	$L__BB0_10;
	ld.global.nc.f32 	%f495, [%rd2+12];
$L__BB0_10:
	setp.gt.u32 	%p26, %r1, 4;
	setp.gt.u32 	%p27, %r4, 63;
	setp.gt.u32 	%p28, %r5, 255;
	setp.gt.u32 	%p29, %r16, 15;
	st.shared.f32 	[%r9+12], %f495;
	or.pred  	%p30, %p29, %p28;
	or.pred  	%p31, %p30, %p27;
	or.pred  	%p1, %p31, %p26;
	@%p1 bra 	$L__BB0_12;
	add.s32 	%r71, %r22, %r14;
	mul.wide.u32 	%rd10, %r71, 4;
	add.s64 	%rd11, %rd1, %rd10;
	ld.global.nc.f32 	%f50, [%rd11];
	st.shared.f32 	[%r15], %f50;
$L__BB0_12:
	setp.gt.u32 	%p32, %r4, 62;
	setp.gt.u32 	%p33, %r5, 254;
	or.pred  	%p36, %p29, %p33;
	or.pred  	%p37, %p36, %p32;
	or.pred  	%p2, %p37, %p26;
	@%p2 bra 	$L__BB0_14;
	add.s32 	%r75, %r22, %r17;
	mul.wide.u32 	%rd12, %r75, 4;
	add.s64 	%rd13, %rd1, %rd12;
	ld.global.nc.f32 	%f51, [%rd13];
	st.shared.f32 	[%r15+4], %f51;
$L__BB0_14:
	bar.sync 	0;
	ld.shared.f32 	%f53, [%r18];
	ld.shared.f32 	%f54, [%r18+196];
	ld.shared.f32 	%f55, [%r18+392];
	ld.shared.f32 	%f56, [%r18+588];
	ld.shared.f32 	%f57, [%r19];
	ld.shared.f32 	%f58, [%r19+4];
	ld.shared.f32 	%f59, [%r19+8];
	ld.shared.f32 	%f60, [%r19+12];
	ld.shared.f32 	%f61, [%r19+64];
	ld.shared.f32 	%f62, [%r19+68];
	ld.shared.f32 	%f63, [%r19+72];
	ld.shared.f32 	%f64, [%r19+76];
	ld.shared.f32 	%f65, [%r19+128];
	ld.shared.f32 	%f66, [%r19+132];
	ld.shared.f32 	%f67, [%r19+136];
	ld.shared.f32 	%f68, [%r19+140];
	ld.shared.f32 	%f69, [%r19+192];
	ld.shared.f32 	%f70, [%r19+196];
	ld.shared.f32 	%f71, [%r19+200];
	ld.shared.f32 	%f72, [%r19+204];
	fma.rn.f32 	%f73, %f53, %f57, %f491;
	fma.rn.f32 	%f74, %f53, %f61, %f490;
	fma.rn.f32 	%f75, %f53, %f65, %f489;
	fma.rn.f32 	%f76, %f53, %f69, %f488;
	fma.rn.f32 	%f77, %f54, %f58, %f73;
	fma.rn.f32 	%f78, %f54, %f62, %f74;
	fma.rn.f32 	%f79, %f54, %f66, %f75;
	fma.rn.f32 	%f80, %f54, %f70, %f76;
	fma.rn.f32 	%f81, %f55, %f59, %f77;
	fma.rn.f32 	%f82, %f55, %f63, %f78;
	fma.rn.f32 	%f83, %f55, %f67, %f79;
	fma.rn.f32 	%f84, %f55, %f71, %f80;
	fma.rn.f32 	%f85, %f56, %f60, %f81;
	fma.rn.f32 	%f86, %f56, %f64, %f82;
	fma.rn.f32 	%f87, %f56, %f68, %f83;
	fma.rn.f32 	%f88, %f56, %f72, %f84;
	ld.shared.f32 	%f89, [%r18+784];
	ld.shared.f32 	%f90, [%r18+980];
	ld.shared.f32 	%f91, [%r18+1176];
	ld.shared.f32 	%f92, [%r18+1372];
	ld.shared.f32 	%f93, [%r19+16];
	ld.shared.f32 	%f94, [%r19+20];
	ld.shared.f32 	%f95, [%r19+24];
	ld.shared.f32 	%f96, [%r19+28];
	ld.shared.f32 	%f97, [%r19+80];
	ld.shared.f32 	%f98, [%r19+84];
	ld.shared.f32 	%f99, [%r19+88];
	ld.shared.f32 	%f100, [%r19+92];
	ld.shared.f32 	%f101, [%r19+144];
	ld.shared.f32 	%f102, [%r19+148];
	ld.shared.f32 	%f103, [%r19+152];
	ld.shared.f32 	%f104, [%r19+156];
	ld.shared.f32 	%f105, [%r19+208];
	ld.shared.f32 	%f106, [%r19+212];
	ld.shared.f32 	%f107, [%r19+216];
	ld.shared.f32 	%f108, [%r19+220];
	fma.rn.f32 	%f109, %f89, %f93, %f85;
	fma.rn.f32 	%f110, %f89, %f97, %f86;
	fma.rn.f32 	%f111, %f89, %f101, %f87;
	fma.rn.f32 	%f112, %f89, %f105, %f88;
	fma.rn.f32 	%f113, %f90, %f94, %f109;
	fma.rn.f32 	%f114, %f90, %f98, %f110;
	fma.rn.f32 	%f115, %f90, %f102, %f111;
	fma.rn.f32 	%f116, %f90, %f106, %f112;
	fma.rn.f32 	%f117, %f91, %f95, %f113;
	fma.rn.f32 	%f118, %f91, %f99, %f114;
	fma.rn.f32 	%f119, %f91, %f103, %f115;
	fma.rn.f32 	%f120, %f91, %f107, %f116;
	fma.rn.f32 	%f121, %f92, %f96, %f117;
	fma.rn.f32 	%f122, %f92, %f100, %f118;
	fma.rn.f32 	%f123, %f92, %f104, %f119;
	fma.rn.f32 	%f124, %f92, %f108, %f120;
	ld.shared.f32 	%f125, [%r18+1568];
	ld.shared.f32 	%f126, [%r18+1764];
	ld.shared.f32 	%f127, [%r18+1960];
	ld.shared.f32 	%f128, [%r18+2156];
	ld.shared.f32 	%f129, [%r19+32];
	ld.shared.f32 	%f130, [%r19+36];
	ld.shared.f32 	%f131, [%r19+40];
	ld.shared.f32 	%f132, [%r19+44];
	ld.shared.f32 	%f133, [%r19+96];
	ld.shared.f32 	%f134, [%r19+100];
	ld.shared.f32 	%f135, [%r19+104];
	ld.shared.f32 	%f136, [%r19+108];
	ld.shared.f32 	%f137, [%r19+160];
	ld.shared.f32 	%f138, [%r19+164];
	ld.shared.f32 	%f139, [%r19+168];
	ld.shared.f32 	%f140, [%r19+172];
	ld.shared.f32 	%f141, [%r19+224];
	ld.shared.f32 	%f142, [%r19+228];
	ld.shared.f32 	%f143, [%r19+232];
	ld.shared.f32 	%f144, [%r19+236];
	fma.rn.f32 	%f145, %f125, %f129, %f121;
	fma.rn.f32 	%f146, %f125, %f133, %f122;
	fma.rn.f32 	%f147, %f125, %f137, %f123;
	fma.rn.f32 	%f148, %f125, %f141, %f124;
	fma.rn.f32 	%f149, %f126, %f130, %f145;
	fma.rn.f32 	%f150, %f126, %f134, %f146;
	fma.rn.f32 	%f151, %f126, %f138, %f147;
	fma.rn.f32 	%f152, %f126, %f142, %f148;
	fma.rn.f32 	%f153, %f127, %f131, %f149;
	fma.rn.f32 	%f154, %f127, %f135, %f150;
	fma.rn.f32 	%f155, %f127, %f139, %f151;
	fma.rn.f32 	%f156, %f127, %f143, %f152;
	fma.rn.f32 	%f157, %f128, %f132, %f153;
	fma.rn.f32 	%f158, %f128, %f136, %f154;
	fma.rn.f32 	%f159, %f128, %f140, %f155;
	fma.rn.f32 	%f160, %f128, %f144, %f156;
	ld.shared.f32 	%f161, [%r18+2352];
	ld.shared.f32 	%f162, [%r18+2548];
	ld.shared.f32 	%f163, [%r18+2744];
	ld.shared.f32 	%f164, [%r18+2940];
	ld.shared.f32 	%f165, [%r19+48];
	ld.shared.f32 	%f166, [%r19+52];
	ld.shared.f32 	%f167, [%r19+56];
	ld.shared.f32 	%f168, [%r19+60];
	ld.shared.f32 	%f169, [%r19+112];
	ld.shared.f32 	%f170, [%r19+116];
	ld.shared.f32 	%f171, [%r19+120];
	ld.shared.f32 	%f172, [%r19+124];
	ld.shared.f32 	%f173, [%r19+176];
	ld.shared.f32 	%f174, [%r19+180];
	ld.shared.f32 	%f175, [%r19+184];
	ld.shared.f32 	%f176, [%r19+188];
	ld.shared.f32 	%f177, [%r19+240];
	ld.shared.f32 	%f178, [%r19+244];
	ld.shared.f32 	%f179, [%r19+248];
	ld.shared.f32 	%f180, [%r19+252];
	fma.rn.f32 	%f181, %f161, %f165, %f157;
	fma.rn.f32 	%f182, %f161, %f169, %f158;
	fma.rn.f32 	%f183, %f161, %f173, %f159;
	fma.rn.f32 	%f184, %f161, %f177, %f160;
	fma.rn.f32 	%f185, %f162, %f166, %f181;
	fma.rn.f32 	%f186, %f162, %f170, %f182;
	fma.rn.f32 	%f187, %f162, %f174, %f183;
	fma.rn.f32 	%f188, %f162, %f178, %f184;
	fma.rn.f32 	%f189, %f163, %f167, %f185;
	fma.rn.f32 	%f190, %f163, %f171, %f186;
	fma.rn.f32 	%f191, %f163, %f175, %f187;
	fma.rn.f32 	%f192, %f163, %f179, %f188;
	fma.rn.f32 	%f17, %f164, %f168, %f189;
	fma.rn.f32 	%f18, %f164, %f172, %f190;
	fma.rn.f32 	%f19, %f164, %f176, %f191;
	fma.rn.f32 	%f20, %f164, %f180, %f192;
	bar.sync 	0;
	setp.ne.s32 	%p38, %r23, 0;
	setp.lt.u32 	%p39, %r24, 8;
	and.pred  	%p3, %p38, %p39;
	mov.f32 	%f496, 0f00000000;
	not.pred 	%p40, %p3;
	@%p40 bra 	$L__BB0_16;
	ld.global.nc.f32 	%f496, [%rd2+4];
$L__BB0_16:
	st.shared.f32 	[%r9], %f496;
	setp.eq.s32 	%p41, %r25, 0;
	setp.gt.u32 	%p42, %r26, 7;
	mov.f32 	%f497, 0f00000000;
	or.pred  	%p43, %p41, %p42;
	@%p43 bra 	$L__BB0_18;
	ld.global.nc.f32 	%f497, [%rd2+8];
$L__BB0_18:
	st.shared.f32 	[%r9+4], %f497;
	setp.ne.s32 	%p44, %r27, 0;
	setp.lt.u32 	%p45, %r28, 8;
	and.pred  	%p4, %p44, %p45;
	mov.f32 	%f498, 0f00000000;
	not.pred 	%p46, %p4;
	@%p46 bra 	$L__BB0_20;
	ld.global.nc.f32 	%f498, [%rd2+12];
$L__BB0_20:
	st.shared.f32 	[%r9+8], %f498;
	setp.ne.s32 	%p47, %r29, 0;
	setp.lt.u32 	%p48, %r30, 8;
	and.pred  	%p5, %p47, %p48;
	mov.f32 	%f499, 0f00000000;
	not.pred 	%p49, %p5;
	@%p49 bra 	$L__BB0_22;
	ld.global.nc.f32 	%f499, [%rd2+16];
$L__BB0_22:
	st.shared.f32 	[%r9+12], %f499;
	add.s32 	%r76, %r22, %r14;
	mul.wide.u32 	%rd14, %r76, 4;
	add.s64 	%rd3, %rd1, %rd14;
	@%p1 bra 	$L__BB0_24;
	ld.global.nc.f32 	%f196, [%rd3+4];
	st.shared.f32 	[%r15], %f196;
$L__BB0_24:
	add.s32 	%r77, %r22, %r17;
	mul.wide.u32 	%rd15, %r77, 4;
	add.s64 	%rd4, %rd1, %rd15;
	@%p2 bra 	$L__BB0_26;
	ld.global.nc.f32 	%f197, [%rd4+4];
	st.shared.f32 	[%r15+4], %f197;
$L__BB0_26:
	setp.gt.u16 	%p50, %rs1, 5;
	bar.sync 	0;
	ld.shared.f32 	%f199, [%r18];
	ld.shared.f32 	%f200, [%r18+196];
	ld.shared.f32 	%f201, [%r18+392];
	ld.shared.f32 	%f202, [%r18+588];
	ld.shared.f32 	%f203, [%r19];
	ld.shared.f32 	%f204, [%r19+4];
	ld.shared.f32 	%f205, [%r19+8];
	ld.shared.f32 	%f206, [%r19+12];
	ld.shared.f32 	%f207, [%r19+64];
	ld.shared.f32 	%f208, [%r19+68];
	ld.shared.f32 	%f209, [%r19+72];
	ld.shared.f32 	%f210, [%r19+76];
	ld.shared.f32 	%f211, [%r19+128];
	ld.shared.f32 	%f212, [%r19+132];
	ld.shared.f32 	%f213, [%r19+136];
	ld.shared.f32 	%f214, [%r19+140];
	ld.shared.f32 	%f215, [%r19+192];
	ld.shared.f32 	%f216, [%r19+196];
	ld.shared.f32 	%f217, [%r19+200];
	ld.shared.f32 	%f218, [%r19+204];
	fma.rn.f32 	%f219, %f199, %f203, %f17;
	fma.rn.f32 	%f220, %f199, %f207, %f18;
	fma.rn.f32 	%f221, %f199, %f211, %f19;
	fma.rn.f32 	%f222, %f199, %f215, %f20;
	fma.rn.f32 	%f223, %f200, %f204, %f219;
	fma.rn.f32 	%f224, %f200, %f208, %f220;
	fma.rn.f32 	%f225, %f200, %f212, %f221;
	fma.rn.f32 	%f226, %f200, %f216, %f222;
	fma.rn.f32 	%f227, %f201, %f205, %f223;
	fma.rn.f32 	%f228, %f201, %f209, %f224;
	fma.rn.f32 	%f229, %f201, %f213, %f225;
	fma.rn.f32 	%f230, %f201, %f217, %f226;
	fma.rn.f32 	%f231, %f202, %f206, %f227;
	fma.rn.f32 	%f232, %f202, %f210, %f228;
	fma.rn.f32 	%f233, %f202, %f214, %f229;
	fma.rn.f32 	%f234, %f202, %f218, %f230;
	ld.shared.f32 	%f235, [%r18+784];
	ld.shared.f32 	%f236, [%r18+980];
	ld.shared.f32 	%f237, [%r18+1176];
	ld.shared.f32 	%f238, [%r18+1372];
	ld.shared.f32 	%f239, [%r19+16];
	ld.shared.f32 	%f240, [%r19+20];
	ld.shared.f32 	%f241, [%r19+24];
	ld.shared.f32 	%f242, [%r19+28];
	ld.shared.f32 	%f243, [%r19+80];
	ld.shared.f32 	%f244, [%r19+84];
	ld.shared.f32 	%f245, [%r19+88];
	ld.shared.f32 	%f246, [%r19+92];
	ld.shared.f32 	%f247, [%r19+144];
	ld.shared.f32 	%f248, [%r19+148];
	ld.shared.f32 	%f249, [%r19+152];
	ld.shared.f32 	%f250, [%r19+156];
	ld.shared.f32 	%f251, [%r19+208];
	ld.shared.f32 	%f252, [%r19+212];
	ld.shared.f32 	%f253, [%r19+216];
	ld.shared.f32 	%f254, [%r19+220];
	fma.rn.f32 	%f255, %f235, %f239, %f231;
	fma.rn.f32 	%f256, %f235, %f243, %f232;
	fma.rn.f32 	%f257, %f235, %f247, %f233;
	fma.rn.f32 	%f258, %f235, %f251, %f234;
	fma.rn.f32 	%f259, %f236, %f240, %f255;
	fma.rn.f32 	%f260, %f236, %f244, %f256;
	fma.rn.f32 	%f261, %f236, %f248, %f257;
	fma.rn.f32 	%f262, %f236, %f252, %f258;
	fma.rn.f32 	%f263, %f237, %f241, %f259;
	fma.rn.f32 	%f264, %f237, %f245, %f260;
	fma.rn.f32 	%f265, %f237, %f249, %f261;
	fma.rn.f32 	%f266, %f237, %f253, %f262;
	fma.rn.f32 	%f267, %f238, %f242, %f263;
	fma.rn.f32 	%f268, %f238, %f246, %f264;
	fma.rn.f32 	%f269, %f238, %f250, %f265;
	fma.rn.f32 	%f270, %f238, %f254, %f266;
	ld.shared.f32 	%f271, [%r18+1568];
	ld.shared.f32 	%f272, [%r18+1764];
	ld.shared.f32 	%f273, [%r18+1960];
	ld.shared.f32 	%f274, [%r18+2156];
	ld.shared.f32 	%f275, [%r19+32];
	ld.shared.f32 	%f276, [%r19+36];
	ld.shared.f32 	%f277, [%r19+40];
	ld.shared.f32 	%f278, [%r19+44];
	ld.shared.f32 	%f279, [%r19+96];
	ld.shared.f32 	%f280, [%r19+100];
	ld.shared.f32 	%f281, [%r19+104];
	ld.shared.f32 	%f282, [%r19+108];
	ld.shared.f32 	%f283, [%r19+160];
	ld.shared.f32 	%f284, [%r19+164];
	ld.shared.f32 	%f285, [%r19+168];
	ld.shared.f32 	%f286, [%r19+172];
	ld.shared.f32 	%f287, [%r19+224];
	ld.shared.f32 	%f288, [%r19+228];
	ld.shared.f32 	%f289, [%r19+232];
	ld.shared.f32 	%f290, [%r19+236];
	fma.rn.f32 	%f291, %f271, %f275, %f267;
	fma.rn.f32 	%f292, %f271, %f279, %f268;
	fma.rn.f32 	%f293, %f271, %f283, %f269;
	fma.rn.f32 	%f294, %f271, %f287, %f270;
	fma.rn.f32 	%f295, %f272, %f276, %f291;
	fma.rn.f32 	%f296, %f272, %f280, %f292;
	fma.rn.f32 	%f297, %f272, %f284, %f293;
	fma.rn.f32 	%f298, %f272, %f288, %f294;
	fma.rn.f32 	%f299, %f273, %f277, %f295;
	fma.rn.f32 	%f300, %f273, %f281, %f296;
	fma.rn.f32 	%f301, %f273, %f285, %f297;
	fma.rn.f32 	%f302, %f273, %f289, %f298;
	fma.rn.f32 	%f303, %f274, %f278, %f299;
	fma.rn.f32 	%f304, %f274, %f282, %f300;
	fma.rn.f32 	%f305, %f274, %f286, %f301;
	fma.rn.f32 	%f306, %f274, %f290, %f302;
	ld.shared.f32 	%f307, [%r18+2352];
	ld.shared.f32 	%f308, [%r18+2548];
	ld.shared.f32 	%f309, [%r18+2744];
	ld.shared.f32 	%f310, [%r18+2940];
	ld.shared.f32 	%f311, [%r19+48];
	ld.shared.f32 	%f312, [%r19+52];
	ld.shared.f32 	%f313, [%r19+56];
	ld.shared.f32 	%f314, [%r19+60];
	ld.shared.f32 	%f315, [%r19+112];
	ld.shared.f32 	%f316, [%r19+116];
	ld.shared.f32 	%f317, [%r19+120];
	ld.shared.f32 	%f318, [%r19+124];
	ld.shared.f32 	%f319, [%r19+176];
	ld.shared.f32 	%f320, [%r19+180];
	ld.shared.f32 	%f321, [%r19+184];
	ld.shared.f32 	%f322, [%r19+188];
	ld.shared.f32 	%f323, [%r19+240];
	ld.shared.f32 	%f324, [%r19+244];
	ld.shared.f32 	%f325, [%r19+248];
	ld.shared.f32 	%f326, [%r19+252];
	fma.rn.f32 	%f327, %f307, %f311, %f303;
	fma.rn.f32 	%f328, %f307, %f315, %f304;
	fma.rn.f32 	%f329, %f307, %f319, %f305;
	fma.rn.f32 	%f330, %f307, %f323, %f306;
	fma.rn.f32 	%f331, %f308, %f312, %f327;
	fma.rn.f32 	%f332, %f308, %f316, %f328;
	fma.rn.f32 	%f333, %f308, %f320, %f329;
	fma.rn.f32 	%f334, %f308, %f324, %f330;
	fma.rn.f32 	%f335, %f309, %f313, %f331;
	fma.rn.f32 	%f336, %f309, %f317, %f332;
	fma.rn.f32 	%f337, %f309, %f321, %f333;
	fma.rn.f32 	%f338, %f309, %f325, %f334;
	fma.rn.f32 	%f29, %f310, %f314, %f335;
	fma.rn.f32 	%f30, %f310, %f318, %f336;
	fma.rn.f32 	%f31, %f310, %f322, %f337;
	fma.rn.f32 	%f32, %f310, %f326, %f338;
	bar.sync 	0;
	mov.f32 	%f500, 0f00000000;
	or.pred  	%p52, %p40, %p50;
	@%p52 bra 	$L__BB0_28;
	ld.global.nc.f32 	%f500, [%rd2+8];
$L__BB0_28:
	setp.gt.u16 	%p53, %rs2, 5;
	st.shared.f32 	[%r9], %f500;
	or.b32  	%r79, %r97, %r10;
	setp.eq.s32 	%p54, %r79, 0;
	add.s32 	%r80, %r97, %r10;
	setp.gt.u32 	%p55, %r80, 7;
	or.pred  	%p56, %p55, %p53;
	mov.f32 	%f501, 0f00000000;
	or.pred  	%p57, %p56, %p54;
	@%p57 bra 	$L__BB0_30;
	ld.global.nc.f32 	%f501, [%rd2+12];
$L__BB0_30:
	setp.gt.u16 	%p58, %rs3, 5;
	st.shared.f32 	[%r9+4], %f501;
	mov.f32 	%f502, 0f00000000;
	or.pred  	%p60, %p46, %p58;
	@%p60 bra 	$L__BB0_32;
	ld.global.nc.f32 	%f502, [%rd2+16];
$L__BB0_32:
	setp.gt.u16 	%p61, %rs4, 5;
	st.shared.f32 	[%r9+8], %f502;
	mov.f32 	%f503, 0f00000000;
	or.pred  	%p63, %p49, %p61;
	@%p63 bra 	$L__BB0_34;
	ld.global.nc.f32 	%f503, [%rd2+20];
$L__BB0_34:
	st.shared.f32 	[%r9+12], %f503;
	@%p1 bra 	$L__BB0_36;
	mov.u32 	%r81, %tid.z;
	mul.lo.s32 	%r82, %r81, 2304;
	mad.lo.s32 	%r83, %r6, 9216, %r82;
	mad.lo.s32 	%r84, %r96, 144, %r83;
	mad.lo.s32 	%r85, %r97, 3, %r84;
	add.s32 	%r86, %r85, %r14;
	mul.wide.u32 	%rd16, %r86, 4;
	add.s64 	%rd17, %rd1, %rd16;
	ld.global.nc.f32 	%f342, [%rd17+8];
	st.shared.f32 	[%r15], %f342;
$L__BB0_36:
	@%p2 bra 	$L__BB0_38;
	mov.u32 	%r87, %tid.z;
	mul.lo.s32 	%r88, %r87, 2304;
	mad.lo.s32 	%r89, %r6, 9216, %r88;
	mad.lo.s32 	%r90, %r96, 144, %r89;
	mad.lo.s32 	%r91, %r97, 3, %r90;
	add.s32 	%r92, %r91, %r17;
	mul.wide.u32 	%rd18, %r92, 4;
	add.s64 	%rd19, %rd1, %rd18;
	ld.global.nc.f32 	%f343, [%rd19+8];
	st.shared.f32 	[%r15+4], %f343;
$L__BB0_38:
	bar.sync 	0;
	ld.shared.f32 	%f344, [%r18];
	ld.shared.f32 	%f345, [%r18+196];
	ld.shared.f32 	%f346, [%r18+392];
	ld.shared.f32 	%f347, [%r18+588];
	ld.shared.f32 	%f348, [%r19];
	ld.shared.f32 	%f349, [%r19+4];
	ld.shared.f32 	%f350, [%r19+8];
	ld.shared.f32 	%f351, [%r19+12];
	ld.shared.f32 	%f352, [%r19+64];
	ld.shared.f32 	%f353, [%r19+68];
	ld.shared.f32 	%f354, [%r19+72];
	ld.shared.f32 	%f355, [%r19+76];
	ld.shared.f32 	%f356, [%r19+128];
	ld.shared.f32 	%f357, [%r19+132];
	ld.shared.f32 	%f358, [%r19+136];
	ld.shared.f32 	%f359, [%r19+140];
	ld.shared.f32 	%f360, [%r19+192];
	ld.shared.f32 	%f361, [%r19+196];
	ld.shared.f32 	%f362, [%r19+200];
	ld.shared.f32 	%f363, [%r19+204];
	fma.rn.f32 	%f364, %f344, %f348, %f29;
	fma.rn.f32 	%f365, %f344, %f352, %f30;
	fma.rn.f32 	%f366, %f344, %f356, %f31;
	fma.rn.f32 	%f367, %f344, %f360, %f32;
	fma.rn.f32 	%f368, %f345, %f349, %f364;
	fma.rn.f32 	%f369, %f345, %f353, %f365;
	fma.rn.f32 	%f370, %f345, %f357, %f366;
	fma.rn.f32 	%f371, %f345, %f361, %f367;
	fma.rn.f32 	%f372, %f346, %f350, %f368;
	fma.rn.f32 	%f373, %f346, %f354, %f369;
	fma.rn.f32 	%f374, %f346, %f358, %f370;
	fma.rn.f32 	%f375, %f346, %f362, %f371;
	fma.rn.f32 	%f376, %f347, %f351, %f372;
	fma.rn.f32 	%f377, %f347, %f355, %f373;
	fma.rn.f32 	%f378, %f347, %f359, %f374;
	fma.rn.f32 	%f379, %f347, %f363, %f375;
	ld.shared.f32 	%f380, [%r18+784];
	ld.shared.f32 	%f381, [%r18+980];
	ld.shared.f32 	%f382, [%r18+1176];
	ld.shared.f32 	%f383, [%r18+1372];
	ld.shared.f32 	%f384, [%r19+16];
	ld.shared.f32 	%f385, [%r19+20];
	ld.shared.f32 	%f386, [%r19+24];
	ld.shared.f32 	%f387, [%r19+28];
	ld.shared.f32 	%f388, [%r19+80];
	ld.shared.f32 	%f389, [%r19+84];
	ld.shared.f32 	%f390, [%r19+88];
	ld.shared.f32 	%f391, [%r19+92];
	ld.shared.f32 	%f392, [%r19+144];
	ld.shared.f32 	%f393, [%r19+148];
	ld.shared.f32 	%f394, [%r19+152];
	ld.shared.f32 	%f395, [%r19+156];
	ld.shared.f32 	%f396, [%r19+208];
	ld.shared.f32 	%f397, [%r19+212];
	ld.shared.f32 	%f398, [%r19+216];
	ld.shared.f32 	%f399, [%r19+220];
	fma.rn.f32 	%f400, %f380, %f384, %f376;
	fma.rn.f32 	%f401, %f380, %f388, %f377;
	fma.rn.f32 	%f402, %f380, %f392, %f378;
	fma.rn.f32 	%f403, %f380, %f396, %f379;
	fma.rn.f32 	%f404, %f381, %f385, %f400;
	fma.rn.f32 	%f405, %f381, %f389, %f401;
	fma.rn.f32 	%f406, %f381, %f393, %f402;
	fma.rn.f32 	%f407, %f381, %f397, %f403;
	fma.rn.f32 	%f408, %f382, %f386, %f404;
	fma.rn.f32 	%f409, %f382, %f390, %f405;
	fma.rn.f32 	%f410, %f382, %f394, %f406;
	fma.rn.f32 	%f411, %f382, %f398, %f407;
	fma.rn.f32 	%f412, %f383, %f387, %f408;
	fma.rn.f32 	%f413, %f383, %f391, %f409;
	fma.rn.f32 	%f414, %f383, %f395, %f410;
	fma.rn.f32 	%f415, %f383, %f399, %f411;
	ld.shared.f32 	%f416, [%r18+1568];
	ld.shared.f32 	%f417, [%r18+1764];
	ld.shared.f32 	%f418, [%r18+1960];
	ld.shared.f32 	%f419, [%r18+2156];
	ld.shared.f32 	%f420, [%r19+32];
	ld.shared.f32 	%f421, [%r19+36];
	ld.shared.f32 	%f422, [%r19+40];
	ld.shared.f32 	%f423, [%r19+44];
	ld.shared.f32 	%f424, [%r19+96];
	ld.shared.f32 	%f425, [%r19+100];
	ld.shared.f32 	%f426, [%r19+104];
	ld.shared.f32 	%f427, [%r19+108];
	ld.shared.f32 	%f428, [%r19+160];
	ld.shared.f32 	%f429, [%r19+164];
	ld.shared.f32 	%f430, [%r19+168];
	ld.shared.f32 	%f431, [%r19+172];
	ld.shared.f32 	%f432, [%r19+224];
	ld.shared.f32 	%f433, [%r19+228];
	ld.shared.f32 	%f434, [%r19+232];
	ld.shared.f32 	%f435, [%r19+236];
	fma.rn.f32 	%f436, %f416, %f420, %f412;
	fma.rn.f32 	%f437, %f416, %f424, %f413;
	fma.rn.f32 	%f438, %f416, %f428, %f414;
	fma.rn.f32 	%f439, %f416, %f432, %f415;
	fma.rn.f32 	%f440, %f417, %f421, %f436;
	fma.rn.f32 	%f441, %f417, %f425, %f437;
	fma.rn.f32 	%f442, %f417, %f429, %f438;
	fma.rn.f32 	%f443, %f417, %f433, %f439;
	fma.rn.f32 	%f444, %f418, %f422, %f440;
	fma.rn.f32 	%f445, %f418, %f426, %f441;
	fma.rn.f32 	%f446, %f418, %f430, %f442;
	fma.rn.f32 	%f447, %f418, %f434, %f443;
	fma.rn.f32 	%f448, %f419, %f423, %f444;
	fma.rn.f32 	%f449, %f419, %f427, %f445;
	fma.rn.f32 	%f450, %f419, %f431, %f446;
	fma.rn.f32 	%f451, %f419, %f435, %f447;
	ld.shared.f32 	%f452, [%r18+2352];
	ld.shared.f32 	%f453, [%r18+2548];
	ld.shared.f32 	%f454, [%r18+2744];
	ld.shared.f32 	%f455, [%r18+2940];
	ld.shared.f32 	%f456, [%r19+48];
	ld.shared.f32 	%f457, [%r19+52];
	ld.shared.f32 	%f458, [%r19+56];
	ld.shared.f32 	%f459, [%r19+60];
	ld.shared.f32 	%f460, [%r19+112];
	ld.shared.f32 	%f461, [%r19+116];
	ld.shared.f32 	%f462, [%r19+120];
	ld.shared.f32 	%f463, [%r19+124];
	ld.shared.f32 	%f464, [%r19+176];
	ld.shared.f32 	%f465, [%r19+180];
	ld.shared.f32 	%f466, [%r19+184];
	ld.shared.f32 	%f467, [%r19+188];
	ld.shared.f32 	%f468, [%r19+240];
	ld.shared.f32 	%f469, [%r19+244];
	ld.shared.f32 	%f470, [%r19+248];
	ld.shared.f32 	%f471, [%r19+252];
	fma.rn.f32 	%f472, %f452, %f456, %f448;
	fma.rn.f32 	%f473, %f452, %f460, %f449;
	fma.rn.f32 	%f474, %f452, %f464, %f450;
	fma.rn.f32 	%f475, %f452, %f468, %f451;
	fma.rn.f32 	%f476, %f453, %f457, %f472;
	fma.rn.f32 	%f477, %f453, %f461, %f473;
	fma.rn.f32 	%f478, %f453, %f465, %f474;
	fma.rn.f32 	%f479, %f453, %f469, %f475;
	fma.rn.f32 	%f480, %f454, %f458, %f476;
	fma.rn.f32 	%f481, %f454, %f462, %f477;
	fma.rn.f32 	%f482, %f454, %f466, %f478;
	fma.rn.f32 	%f483, %f454, %f470, %f479;
	fma.rn.f32 	%f491, %f455, %f459, %f480;
	fma.rn.f32 	%f490, %f455, %f463, %f481;
	fma.rn.f32 	%f489, %f455, %f467, %f482;
	fma.rn.f32 	%f488, %f455, %f471, %f483;
	add.s32 	%r97, %r97, 1;
	setp.ne.s32 	%p64, %r97, 3;
	@%p64 bra 	$L__BB0_2;
	add.s32 	%r96, %r96, 1;
	setp.ne.s32 	%p65, %r96, 4;
	@%p65 bra 	$L__BB0_1;
	ld.param.u64 	%rd24, [default_function_kernel0_param_2];
	add.s32 	%r93, %r3, %r1;
	mad.lo.s32 	%r94, %r6, 784, %r93;
	add.s32 	%r95, %r94, %r7;
	cvta.to.global.u64 	%rd20, %rd24;
	mul.wide.u32 	%rd21, %r95, 4;
	add.s64 	%rd22, %rd20, %rd21;
	st.global.f32 	[%rd22], %f491;
	st.global.f32 	[%rd22+196], %f490;
	st.global.f32 	[%rd22+392], %f489;
	st.global.f32 	[%rd22+588], %f488;
	ret;

}


// ===== COMPILED SASS (sm_100) =====

	.target	sm_100

	.elftype	@"ET_EXEC"


//--------------------- .note.nv.tkinfo           --------------------------
	.section	.note.nv.tkinfo,"",@"SHT_NOTE"
	.sectionflags	@"SHF_NOTE_NV_TKINFO"
	.tkinfo
        /*0018*/ 	.word	0x00000002
        /*0030*/ 	.string	""
        /*0030*/ 	.string	"ptxas"
        /*0030*/ 	.string	"Cuda compilation tools, release 13.0, V13.0.88"
        /*0030*/ 	.string	"Build cuda_13.0.r13.0/compiler.36424714_0"
        /*0030*/ 	.string	"-arch sm_100 -m 64 "



//--------------------- .note.nv.cuinfo           --------------------------
	.section	.note.nv.cuinfo,"",@"SHT_NOTE"
	.sectionflags	@"SHF_NOTE_NV_CUINFO"
        /*0018*/ 	.short	0x0002
        /*001a*/ 	.short	0x0064
        /*001c*/ 	.short	0x0082
	.zero		2


//--------------------- .nv.info                  --------------------------
	.section	.nv.info,"",@"SHT_CUDA_INFO"
	.align	4


	//----- nvinfo : EIATTR_REGCOUNT
	.align		4
        /*0000*/ 	.byte	0x04, 0x2f
        /*0002*/ 	.short	(.L_1 - .L_0)
	.align		4
.L_0:
        /*0004*/ 	.word	index@(default_function_kernel0)
        /*0008*/ 	.word	0x00000038


	//----- nvinfo : EIATTR_FRAME_SIZE
	.align		4
.L_1:
        /*000c*/ 	.byte	0x04, 0x11
        /*000e*/ 	.short	(.L_3 - .L_2)
	.align		4
.L_2:
        /*0010*/ 	.word	index@(default_function_kernel0)
        /*0014*/ 	.word	0x00000000


	//----- nvinfo : EIATTR_MIN_STACK_SIZE
	.align		4
.L_3:
        /*0018*/ 	.byte	0x04, 0x12
        /*001a*/ 	.short	(.L_5 - .L_4)
	.align		4
.L_4:
        /*001c*/ 	.word	index@(default_function_kernel0)
        /*0020*/ 	.word	0x00000000
.L_5:


//--------------------- .nv.compat                --------------------------
	.section	.nv.compat,"",@"SHT_CUDA_COMPAT_INFO"
	.align	4
        /*0000*/ 	.byte	0x02, 0x09, 0x00, 0x00, 0x02, 0x02, 0x01, 0x00, 0x02, 0x05, 0x05, 0x00, 0x03, 0x07, 0x01, 0x01
        /*0010*/ 	.byte	0x02, 0x03, 0x00, 0x00, 0x02, 0x06, 0x01, 0x00, 0x04, 0x0b, 0x08, 0x00, 0x09, 0x00, 0x00, 0x00
        /*0020*/ 	.byte	0x00, 0x00, 0x00, 0x00


//--------------------- .nv.info.default_function_kernel0 --------------------------
	.section	.nv.info.default_function_kernel0,"",@"SHT_CUDA_INFO"
	.sectionflags	@""
	.align	4


	//----- nvinfo : EIATTR_CUDA_API_VERSION
	.align		4
        /*0000*/ 	.byte	0x04, 0x37
        /*0002*/ 	.short	(.L_7 - .L_6)
.L_6:
        /*0004*/ 	.word	0x00000082


	//----- nvinfo : EIATTR_KPARAM_INFO
	.align		4
.L_7:
        /*0008*/ 	.byte	0x04, 0x17
        /*000a*/ 	.short	(.L_9 - .L_8)
.L_8:
        /*000c*/ 	.word	0x00000000
        /*0010*/ 	.short	0x0002
        /*0012*/ 	.short	0x0010
        /*0014*/ 	.byte	0x00, 0xf5, 0x21, 0x00


	//----- nvinfo : EIATTR_KPARAM_INFO
	.align		4
.L_9:
        /*0018*/ 	.byte	0x04, 0x17
        /*001a*/ 	.short	(.L_11 - .L_10)
.L_10:
        /*001c*/ 	.word	0x00000000
        /*0020*/ 	.short	0x0001
        /*0022*/ 	.short	0x0008
        /*0024*/ 	.byte	0x00, 0xf5, 0x21, 0x00


	//----- nvinfo : EIATTR_KPARAM_INFO
	.align		4
.L_11:
        /*0028*/ 	.byte	0x04, 0x17
        /*002a*/ 	.short	(.L_13 - .L_12)
.L_12:
        /*002c*/ 	.word	0x00000000
        /*0030*/ 	.short	0x0000
        /*0032*/ 	.short	0x0000
        /*0034*/ 	.byte	0x00, 0xf5, 0x21, 0x00


	//----- nvinfo : EIATTR_SPARSE_MMA_MASK
	.align		4
.L_13:
        /*0038*/ 	.byte	0x03, 0x50
        /*003a*/ 	.short	0x0000


	//----- nvinfo : EIATTR_MAXREG_COUNT
	.align		4
        /*003c*/ 	.byte	0x03, 0x1b
        /*003e*/ 	.short	0x00ff


	//----- nvinfo : EIATTR_NUM_BARRIERS
	.align		4
        /*0040*/ 	.byte	0x02, 0x4c
        /*0042*/ 	.byte	0x01
	.zero		1


	//----- nvinfo : EIATTR_MERCURY_ISA_VERSION
	.align		4
        /*0044*/ 	.byte	0x03, 0x5f
        /*0046*/ 	.short	0x0101


	//----- nvinfo : EIATTR_VRC_CTA_INIT_COUNT
	.align		4
        /*0048*/ 	.byte	0x02, 0x4a
	.zero		1
	.zero		1


	//----- nvinfo : EIATTR_EXIT_INSTR_OFFSETS
	.align		4
        /*004c*/ 	.byte	0x04, 0x1c
        /*004e*/ 	.short	(.L_15 - .L_14)


	//   ....[0]....
.L_14:
        /*0050*/ 	.word	0x00002380


	//----- nvinfo : EIATTR_CBANK_PARAM_SIZE
	.align		4
.L_15:
        /*0054*/ 	.byte	0x03, 0x19
        /*0056*/ 	.short	0x0018


	//----- nvinfo : EIATTR_PARAM_CBANK
	.align		4
        /*0058*/ 	.byte	0x04, 0x0a
        /*005a*/ 	.short	(.L_17 - .L_16)
	.align		4
.L_16:
        /*005c*/ 	.word	index@(.nv.constant0.default_function_kernel0)
        /*0060*/ 	.short	0x0380
        /*0062*/ 	.short	0x0018


	//----- nvinfo : EIATTR_SW_WAR
	.align		4
.L_17:
        /*0064*/ 	.byte	0x04, 0x36
        /*0066*/ 	.short	(.L_19 - .L_18)
.L_18:
        /*0068*/ 	.word	0x00000008
.L_19:


//--------------------- .nv.callgraph             --------------------------
	.section	.nv.callgraph,"",@"SHT_CUDA_CALLGRAPH"
	.align	4
	.sectionentsize	8
	.align		4
        /*0000*/ 	.word	0x00000000
	.align		4
        /*0004*/ 	.word	0xffffffff
	.align		4
        /*0008*/ 	.word	0x00000000
	.align		4
        /*000c*/ 	.word	0xfffffffe
	.align		4
        /*0010*/ 	.word	0x00000000
	.align		4
        /*0014*/ 	.word	0xfffffffd
	.align		4
        /*0018*/ 	.word	0x00000000
	.align		4
        /*001c*/ 	.word	0xfffffffc


//--------------------- .text.default_function_kernel0 --------------------------
	.section	.text.default_function_kernel0,"ax",@progbits
	.align	128
        .global         default_function_kernel0
        .type           default_function_kernel0,@function
        .size           default_function_kernel0,(.L_x_3 - default_function_kernel0)
        .other          default_function_kernel0,@"STO_CUDA_ENTRY STV_DEFAULT"
default_function_kernel0:
.text.default_function_kernel0:
[----:B------:R-:W-:Y:S01]  /*0000*/  LDC R1, c[0x0][0x37c] ;  /* 0x0000df00ff017b82 */ /* 0x000fe20000000800 */
[----:B------:R-:W0:Y:S01]  /*0010*/  S2R R0, SR_TID.X ;  /* 0x0000000000007919 */ /* 0x000e220000002100 */
[----:B------:R-:W-:-:S06]  /*0020*/  HFMA2 R12, -RZ, RZ, 0, 5.36441802978515625e-07 ;  /* 0x00000009ff0c7431 */ /* 0x000fcc00000001ff */
[----:B------:R-:W1:Y:S01]  /*0030*/  S2UR UR6, SR_CgaCtaId ;  /* 0x00000000000679c3 */ /* 0x000e620000008800 */
[----:B------:R-:W-:Y:S01]  /*0040*/  UMOV UR4, 0x400 ;  /* 0x0000040000047882 */ /* 0x000fe20000000000 */
[----:B------:R-:W2:Y:S01]  /*0050*/  S2R R3, SR_TID.Y ;  /* 0x0000000000037919 */ /* 0x000ea20000002200 */
[----:B------:R-:W-:Y:S01]  /*0060*/  UIADD3 UR5, UPT, UPT, UR4, 0xc40, URZ ;  /* 0x00000c4004057890 */ /* 0x000fe2000fffe0ff */
[----:B------:R-:W-:Y:S01]  /*0070*/  HFMA2 R24, -RZ, RZ, 0, 0 ;  /* 0x00000000ff187431 */ /* 0x000fe200000001ff */
[----:B------:R-:W-:Y:S01]  /*0080*/  MOV R20, RZ ;  /* 0x000000ff00147202 */ /* 0x000fe20000000f00 */
[----:B------:R-:W3:Y:S01]  /*0090*/  S2R R7, SR_TID.Z ;  /* 0x0000000000077919 */ /* 0x000ee20000002300 */
[----:B------:R-:W-:Y:S01]  /*00a0*/  HFMA2 R16, -RZ, RZ, 0, 0 ;  /* 0x00000000ff107431 */ /* 0x000fe200000001ff */
[----:B------:R-:W4:Y:S01]  /*00b0*/  LDCU.64 UR8, c[0x0][0x358] ;  /* 0x00006b00ff0877ac */ /* 0x000f220008000a00 */
[----:B-1----:R-:W-:Y:S02]  /*00c0*/  ULEA UR4, UR6, UR4, 0x18 ;  /* 0x0000000406047291 */ /* 0x002fe4000f8ec0ff */
[----:B------:R-:W-:Y:S01]  /*00d0*/  ULEA UR5, UR6, UR5, 0x18 ;  /* 0x0000000506057291 */ /* 0x000fe2000f8ec0ff */
[----:B0-----:R-:W-:-:S04]  /*00e0*/  SHF.L.U32 R43, R0, 0x2, RZ ;  /* 0x00000002002b7819 */ /* 0x001fc800000006ff */
[----:B------:R-:W-:Y:S01]  /*00f0*/  LOP3.LUT R2, R43, 0xffff, RZ, 0xc0, !PT ;  /* 0x0000ffff2b027812 */ /* 0x000fe200078ec0ff */
[--C-:B--2---:R-:W-:Y:S01]  /*0100*/  IMAD R46, R3, 0x5, R0.reuse ;  /* 0x00000005032e7824 */ /* 0x104fe200078e0200 */
[----:B------:R-:W-:Y:S01]  /*0110*/  IADD3 R40, PT, PT, R43, 0x1, RZ ;  /* 0x000000012b287810 */ /* 0x000fe20007ffe0ff */
[----:B------:R-:W-:Y:S01]  /*0120*/  IMAD R32, R3, 0x7, R0 ;  /* 0x0000000703207824 */ /* 0x000fe200078e0200 */
[----:B------:R-:W-:Y:S01]  /*0130*/  IADD3 R38, PT, PT, R43, 0x2, RZ ;  /* 0x000000022b267810 */ /* 0x000fe20007ffe0ff */
[----:B------:R-:W-:Y:S01]  /*0140*/  IMAD R4, R2, 0x2493, RZ ;  /* 0x0000249302047824 */ /* 0x000fe200078e02ff */
[----:B------:R-:W-:Y:S02]  /*0150*/  LOP3.LUT R5, R40, 0xffff, RZ, 0xc0, !PT ;  /* 0x0000ffff28057812 */ /* 0x000fe400078ec0ff */
[----:B------:R-:W-:Y:S02]  /*0160*/  LOP3.LUT R6, R38, 0xffff, RZ, 0xc0, !PT ;  /* 0x0000ffff26067812 */ /* 0x000fe400078ec0ff */
[----:B------:R-:W-:Y:S01]  /*0170*/  SHF.R.U32.HI R4, RZ, 0x10, R4 ;  /* 0x00000010ff047819 */ /* 0x000fe20000011604 */
[----:B------:R-:W-:Y:S01]  /*0180*/  IMAD R5, R5, 0x2493, RZ ;  /* 0x0000249305057824 */ /* 0x000fe200078e02ff */
[----:B------:R-:W-:Y:S01]  /*0190*/  SHF.L.U32 R46, R46, 0x1, RZ ;  /* 0x000000012e2e7819 */ /* 0x000fe200000006ff */
[----:B------:R-:W-:Y:S01]  /*01a0*/  IMAD R6, R6, 0x2493, RZ ;  /* 0x0000249306067824 */ /* 0x000fe200078e02ff */
[----:B------:R-:W-:-:S02]  /*01b0*/  PRMT R9, R4, 0x9910, RZ ;  /* 0x0000991004097816 */ /* 0x000fc400000000ff */
[--C-:B------:R-:W-:Y:S02]  /*01c0*/  SHF.R.U32.HI R2, RZ, 0x4, R46.reuse ;  /* 0x00000004ff027819 */ /* 0x100fe4000001162e */
[----:B------:R-:W-:Y:S02]  /*01d0*/  SHF.R.U32.HI R8, RZ, 0x10, R5 ;  /* 0x00000010ff087819 */ /* 0x000fe40000011605 */
[----:B------:R-:W-:Y:S01]  /*01e0*/  MOV R5, R9 ;  /* 0x0000000900057202 */ /* 0x000fe20000000f00 */
[----:B------:R-:W-:Y:S01]  /*01f0*/  IMAD R33, R2, 0x30, R46 ;  /* 0x0000003002217824 */ /* 0x000fe200078e022e */
[----:B------:R-:W-:Y:S02]  /*0200*/  SHF.R.U32.HI R10, RZ, 0x10, R6 ;  /* 0x00000010ff0a7819 */ /* 0x000fe40000011606 */
[----:B------:R-:W-:Y:S01]  /*0210*/  LOP3.LUT R35, R46, 0xe, RZ, 0xc0, !PT ;  /* 0x0000000e2e237812 */ /* 0x000fe200078ec0ff */
[----:B------:R-:W-:Y:S01]  /*0220*/  IMAD R33, R33, R12, 0x9 ;  /* 0x0000000921217424 */ /* 0x000fe200078e020c */
[----:B------:R-:W-:-:S02]  /*0230*/  PRMT R6, R8, 0x9910, RZ ;  /* 0x0000991008067816 */ /* 0x000fc400000000ff */
[----:B------:R-:W-:Y:S02]  /*0240*/  LEA R5, R5, -R5, 0x3 ;  /* 0x8000000505057211 */ /* 0x000fe400078e18ff */
[----:B------:R-:W-:Y:S02]  /*0250*/  PRMT R9, R10, 0x9910, RZ ;  /* 0x000099100a097816 */ /* 0x000fe400000000ff */
[----:B------:R-:W-:Y:S02]  /*0260*/  LEA R35, R2, R35, 0x6 ;  /* 0x0000002302237211 */ /* 0x000fe400078e30ff */
[C---:B---3--:R-:W-:Y:S01]  /*0270*/  LEA R11, R7.reuse, R2, 0x2 ;  /* 0x00000002070b7211 */ /* 0x048fe200078e10ff */
[----:B------:R-:W-:Y:S01]  /*0280*/  IMAD R2, R7, 0xc4, RZ ;  /* 0x000000c407027824 */ /* 0x000fe200078e02ff */
[----:B------:R-:W-:Y:S02]  /*0290*/  LEA R6, R6, -R6, 0x3 ;  /* 0x8000000606067211 */ /* 0x000fe400078e18ff */
[----:B------:R-:W-:Y:S01]  /*02a0*/  IADD3 R36, PT, PT, R43, 0x3, RZ ;  /* 0x000000032b247810 */ /* 0x000fe20007ffe0ff */
[----:B------:R-:W-:Y:S01]  /*02b0*/  IMAD R2, R3, 0x1c, R2 ;  /* 0x0000001c03027824 */ /* 0x000fe200078e0202 */
[----:B------:R-:W-:-:S02]  /*02c0*/  IADD3 R12, PT, PT, RZ, -R5, RZ ;  /* 0x80000005ff0c7210 */ /* 0x000fc40007ffe0ff */
[----:B------:R-:W-:Y:S02]  /*02d0*/  LEA R5, R9, -R9, 0x3 ;  /* 0x8000000909057211 */ /* 0x000fe400078e18ff */
[----:B------:R-:W-:Y:S02]  /*02e0*/  ISETP.GT.U32.AND P6, PT, R11, 0xf, PT ;  /* 0x0000000f0b00780c */ /* 0x000fe40003fc4070 */
[----:B------:R-:W-:Y:S02]  /*02f0*/  IADD3 R9, PT, PT, RZ, -R6, RZ ;  /* 0x80000006ff097210 */ /* 0x000fe40007ffe0ff */
[----:B------:R-:W-:Y:S02]  /*0300*/  LOP3.LUT R11, R36, 0xffff, RZ, 0xc0, !PT ;  /* 0x0000ffff240b7812 */ /* 0x000fe400078ec0ff */
[----:B------:R-:W-:Y:S02]  /*0310*/  PRMT R6, R12, 0x7710, RZ ;  /* 0x000077100c067816 */ /* 0x000fe400000000ff */
[----:B------:R-:W-:-:S02]  /*0320*/  IADD3 R12, PT, PT, RZ, -R5, RZ ;  /* 0x80000005ff0c7210 */ /* 0x000fc40007ffe0ff */
[----:B------:R-:W-:Y:S01]  /*0330*/  IADD3 R42, PT, PT, R43, R2, RZ ;  /* 0x000000022b2a7210 */ /* 0x000fe20007ffe0ff */
[----:B------:R-:W-:Y:S01]  /*0340*/  IMAD R2, R11, 0x2493, RZ ;  /* 0x000024930b027824 */ /* 0x000fe200078e02ff */
[----:B------:R-:W-:Y:S02]  /*0350*/  PRMT R5, R9, 0x7710, RZ ;  /* 0x0000771009057816 */ /* 0x000fe400000000ff */
[----:B------:R-:W-:Y:S02]  /*0360*/  PRMT R9, R12, 0x7710, RZ ;  /* 0x000077100c097816 */ /* 0x000fe400000000ff */
[----:B------:R-:W-:Y:S02]  /*0370*/  LEA R4, R3, R4, 0x2 ;  /* 0x0000000403047211 */ /* 0x000fe400078e10ff */
[----:B------:R-:W-:Y:S02]  /*0380*/  IADD3 R38, PT, PT, R38, R9, RZ ;  /* 0x0000000926267210 */ /* 0x000fe40007ffe0ff */
[----:B------:R-:W-:-:S02]  /*0390*/  SHF.R.U32.HI R2, RZ, 0x10, R2 ;  /* 0x00000010ff027819 */ /* 0x000fc40000011602 */
[----:B------:R-:W-:Y:S02]  /*03a0*/  LOP3.LUT R9, R4, 0xffff, RZ, 0xc0, !PT ;  /* 0x0000ffff04097812 */ /* 0x000fe400078ec0ff */
[----:B------:R-:W-:Y:S02]  /*03b0*/  IADD3 R43, PT, PT, R43, R6, RZ ;  /* 0x000000062b2b7210 */ /* 0x000fe40007ffe0ff */
[C---:B------:R-:W-:Y:S02]  /*03c0*/  LEA R8, R3.reuse, R8, 0x2 ;  /* 0x0000000803087211 */ /* 0x040fe400078e10ff */
[----:B------:R-:W-:Y:S02]  /*03d0*/  IADD3 R40, PT, PT, R40, R5, RZ ;  /* 0x0000000528287210 */ /* 0x000fe40007ffe0ff */
[C---:B------:R-:W-:Y:S02]  /*03e0*/  LEA R6, R3.reuse, R10, 0x2 ;  /* 0x0000000a03067211 */ /* 0x040fe400078e10ff */
[----:B------:R-:W-:-:S02]  /*03f0*/  LEA R5, R3, R2, 0x2 ;  /* 0x0000000203057211 */ /* 0x000fc400078e10ff */
[----:B------:R-:W-:Y:S01]  /*0400*/  PRMT R13, R2, 0x9910, RZ ;  /* 0x00009910020d7816 */ /* 0x000fe200000000ff */
[----:B------:R-:W-:Y:S01]  /*0410*/  IMAD R2, R9, 0x2493, RZ ;  /* 0x0000249309027824 */ /* 0x000fe200078e02ff */
[----:B------:R-:W-:Y:S02]  /*0420*/  LOP3.LUT R9, R8, 0xffff, RZ, 0xc0, !PT ;  /* 0x0000ffff08097812 */ /* 0x000fe400078ec0ff */
[----:B------:R-:W-:Y:S02]  /*0430*/  LOP3.LUT R10, R6, 0xffff, RZ, 0xc0, !PT ;  /* 0x0000ffff060a7812 */ /* 0x000fe400078ec0ff */
[----:B------:R-:W-:Y:S01]  /*0440*/  LOP3.LUT R12, R5, 0xffff, RZ, 0xc0, !PT ;  /* 0x0000ffff050c7812 */ /* 0x000fe200078ec0ff */
[----:B------:R-:W-:Y:S01]  /*0450*/  IMAD R9, R9, 0x2493, RZ ;  /* 0x0000249309097824 */ /* 0x000fe200078e02ff */
[----:B------:R-:W-:Y:S01]  /*0460*/  SHF.R.U32.HI R2, RZ, 0x10, R2 ;  /* 0x00000010ff027819 */ /* 0x000fe20000011602 */
[----:B------:R-:W-:Y:S01]  /*0470*/  IMAD R11, R10, 0x2493, RZ ;  /* 0x000024930a0b7824 */ /* 0x000fe200078e02ff */
[----:B------:R-:W-:Y:S01]  /*0480*/  LEA R10, R13, -R13, 0x3 ;  /* 0x8000000d0d0a7211 */ /* 0x000fe200078e18ff */
[----:B------:R-:W-:Y:S01]  /*0490*/  IMAD R12, R12, 0x2493, RZ ;  /* 0x000024930c0c7824 */ /* 0x000fe200078e02ff */
[----:B------:R-:W-:-:S02]  /*04a0*/  PRMT R13, R2, 0x9910, RZ ;  /* 0x00009910020d7816 */ /* 0x000fc400000000ff */
[----:B------:R-:W-:Y:S02]  /*04b0*/  SHF.R.U32.HI R2, RZ, 0x10, R9 ;  /* 0x00000010ff027819 */ /* 0x000fe40000011609 */
[----:B------:R-:W-:Y:S02]  /*04c0*/  SHF.R.U32.HI R9, RZ, 0x10, R11 ;  /* 0x00000010ff097819 */ /* 0x000fe4000001160b */
[----:B------:R-:W-:Y:S02]  /*04d0*/  IADD3 R14, PT, PT, RZ, -R10, RZ ;  /* 0x8000000aff0e7210 */ /* 0x000fe40007ffe0ff */
[----:B------:R-:W-:Y:S02]  /*04e0*/  SHF.R.U32.HI R10, RZ, 0x10, R12 ;  /* 0x00000010ff0a7819 */ /* 0x000fe4000001160c */
[----:B------:R-:W-:Y:S02]  /*04f0*/  PRMT R2, R2, 0x9910, RZ ;  /* 0x0000991002027816 */ /* 0x000fe400000000ff */
[----:B------:R-:W-:-:S02]  /*0500*/  PRMT R12, R9, 0x9910, RZ ;  /* 0x00009910090c7816 */ /* 0x000fc400000000ff */
[----:B------:R-:W-:Y:S02]  /*0510*/  MOV R11, R13 ;  /* 0x0000000d000b7202 */ /* 0x000fe40000000f00 */
[----:B------:R-:W-:Y:S02]  /*0520*/  PRMT R13, R10, 0x9910, RZ ;  /* 0x000099100a0d7816 */ /* 0x000fe400000000ff */
[----:B------:R-:W-:Y:S02]  /*0530*/  PRMT R9, R14, 0x7710, RZ ;  /* 0x000077100e097816 */ /* 0x000fe400000000ff */
[----:B------:R-:W-:Y:S02]  /*0540*/  MOV R10, R2 ;  /* 0x00000002000a7202 */ /* 0x000fe40000000f00 */
[----:B------:R-:W-:Y:S02]  /*0550*/  MOV R2, R12 ;  /* 0x0000000c00027202 */ /* 0x000fe40000000f00 */
[----:B------:R-:W-:-:S02]  /*0560*/  IADD3 R36, PT, PT, R36, R9, RZ ;  /* 0x0000000924247210 */ /* 0x000fc40007ffe0ff */
[----:B------:R-:W-:Y:S02]  /*0570*/  LEA R9, R11, -R11, 0x3 ;  /* 0x8000000b0b097211 */ /* 0x000fe400078e18ff */
[----:B------:R-:W-:Y:S02]  /*0580*/  LEA R11, R2, -R2, 0x3 ;  /* 0x80000002020b7211 */ /* 0x000fe400078e18ff */
[----:B------:R-:W-:Y:S01]  /*0590*/  MOV R12, R13 ;  /* 0x0000000d000c7202 */ /* 0x000fe20000000f00 */
[----:B------:R-:W0:Y:S01]  /*05a0*/  S2R R2, SR_CTAID.Z ;  /* 0x0000000000027919 */ /* 0x000e220000002700 */
[----:B------:R-:W-:Y:S02]  /*05b0*/  LEA R10, R10, -R10, 0x3 ;  /* 0x8000000a0a0a7211 */ /* 0x000fe400078e18ff */
[----:B------:R-:W-:Y:S02]  /*05c0*/  LEA R12, R12, -R12, 0x3 ;  /* 0x8000000c0c0c7211 */ /* 0x000fe400078e18ff */
[----:B------:R-:W-:-:S02]  /*05d0*/  IADD3 R10, PT, PT, RZ, -R10, RZ ;  /* 0x8000000aff0a7210 */ /* 0x000fc40007ffe0ff */
[----:B------:R-:W-:Y:S02]  /*05e0*/  IADD3 R9, PT, PT, RZ, -R9, RZ ;  /* 0x80000009ff097210 */ /* 0x000fe40007ffe0ff */
[----:B------:R-:W-:Y:S02]  /*05f0*/  IADD3 R11, PT, PT, RZ, -R11, RZ ;  /* 0x8000000bff0b7210 */ /* 0x000fe40007ffe0ff */
[----:B------:R-:W-:Y:S02]  /*0600*/  IADD3 R12, PT, PT, RZ, -R12, RZ ;  /* 0x8000000cff0c7210 */ /* 0x000fe40007ffe0ff */
[----:B------:R-:W-:Y:S02]  /*0610*/  PRMT R41, R10, 0x7710, RZ ;  /* 0x000077100a297816 */ /* 0x000fe400000000ff */
[----:B------:R-:W-:Y:S02]  /*0620*/  PRMT R45, R9, 0x7710, RZ ;  /* 0x00007710092d7816 */ /* 0x000fe400000000ff */
[----:B------:R-:W-:-:S02]  /*0630*/  PRMT R39, R11, 0x7710, RZ ;  /* 0x000077100b277816 */ /* 0x000fc400000000ff */
[----:B------:R-:W-:Y:S02]  /*0640*/  PRMT R10, R12, 0x7710, RZ ;  /* 0x000077100c0a7816 */ /* 0x000fe400000000ff */
[----:B------:R-:W-:Y:S02]  /*0650*/  IADD3 R45, PT, PT, R4, R45, RZ ;  /* 0x0000002d042d7210 */ /* 0x000fe40007ffe0ff */
[----:B------:R-:W-:Y:S02]  /*0660*/  IADD3 R41, PT, PT, R8, R41, RZ ;  /* 0x0000002908297210 */ /* 0x000fe40007ffe0ff */
[----:B------:R-:W-:Y:S01]  /*0670*/  IADD3 R39, PT, PT, R6, R39, RZ ;  /* 0x0000002706277210 */ /* 0x000fe20007ffe0ff */
[----:B------:R-:W-:Y:S01]  /*0680*/  HFMA2 R6, -RZ, RZ, 0, 0 ;  /* 0x00000000ff067431 */ /* 0x000fe200000001ff */
[----:B------:R-:W-:Y:S02]  /*0690*/  IADD3 R37, PT, PT, R5, R10, RZ ;  /* 0x0000000a05257210 */ /* 0x000fe40007ffe0ff */
[----:B------:R-:W-:-:S02]  /*06a0*/  LEA R44, R7, R46, 0x6 ;  /* 0x0000002e072c7211 */ /* 0x000fc400078e30ff */
[----:B------:R-:W-:Y:S02]  /*06b0*/  MOV R8, RZ ;  /* 0x000000ff00087202 */ /* 0x000fe40000000f00 */
[----:B------:R-:W-:Y:S02]  /*06c0*/  LEA R32, R32, UR4, 0x2 ;  /* 0x0000000420207c11 */ /* 0x000fe4000f8e10ff */
[----:B------:R-:W-:Y:S02]  /*06d0*/  LEA R7, R7, UR5, 0x8 ;  /* 0x0000000507077c11 */ /* 0x000fe4000f8e40ff */
[----:B------:R-:W-:Y:S02]  /*06e0*/  LEA R42, R42, UR4, 0x2 ;  /* 0x000000042a2a7c11 */ /* 0x000fe4000f8e10ff */
[----:B------:R-:W-:Y:S02]  /*06f0*/  LEA R34, R44, UR5, 0x2 ;  /* 0x000000052c227c11 */ /* 0x000fe4000f8e10ff */
[----:B------:R-:W-:-:S02]  /*0700*/  LEA R35, R35, R35, 0x3 ;  /* 0x0000002323237211 */ /* 0x000fc400078e18ff */
[----:B------:R-:W-:Y:S02]  /*0710*/  LOP3.LUT R45, R45, 0xffff, RZ, 0xc0, !PT ;  /* 0x0000ffff2d2d7812 */ /* 0x000fe400078ec0ff */
[----:B------:R-:W-:Y:S02]  /*0720*/  LOP3.LUT R41, R41, 0xffff, RZ, 0xc0, !PT ;  /* 0x0000ffff29297812 */ /* 0x000fe400078ec0ff */
[----:B------:R-:W-:Y:S02]  /*0730*/  LOP3.LUT R39, R39, 0xffff, RZ, 0xc0, !PT ;  /* 0x0000ffff27277812 */ /* 0x000fe400078ec0ff */
[----:B0---4-:R-:W-:-:S07]  /*0740*/  LOP3.LUT R37, R37, 0xffff, RZ, 0xc0, !PT ;  /* 0x0000ffff25257812 */ /* 0x011fce00078ec0ff */
.L_x_1:
[----:B------:R-:W0:Y:S01]  /*0750*/  S2R R3, SR_TID.Z ;  /* 0x0000000000037919 */ /* 0x000e220000002300 */
[----:B------:R-:W-:Y:S01]  /*0760*/  MOV R4, RZ ;  /* 0x000000ff00047202 */ /* 0x000fe20000000f00 */
[----:B------:R-:W1:Y:S01]  /*0770*/  S2R R5, SR_TID.Z ;  /* 0x0000000000057919 */ /* 0x000e620000002300 */
[----:B0-----:R-:W-:Y:S01]  /*0780*/  LEA R3, R2, R3, 0x2 ;  /* 0x0000000302037211 */ /* 0x001fe200078e10ff */
[----:B-1----:R-:W-:-:S03]  /*0790*/  IMAD R5, R5, 0xc4, RZ ;  /* 0x000000c405057824 */ /* 0x002fc600078e02ff */
[----:B------:R-:W-:-:S07]  /*07a0*/  LEA R3, R3, R6, 0x4 ;  /* 0x0000000603037211 */ /* 0x000fce00078e20ff */
.L_x_0:
[----:B------:R-:W0:Y:S01]  /*07b0*/  S2R R12, SR_TID.Y ;  /* 0x00000000000c7919 */ /* 0x000e220000002200 */
[----:B------:R-:W-:Y:S01]  /*07c0*/  PRMT R9, R40, 0x9910, RZ ;  /* 0x0000991028097816 */ /* 0x000fe200000000ff */
[----:B------:R-:W1:Y:S01]  /*07d0*/  LDC.64 R28, c[0x0][0x380] ;  /* 0x0000e000ff1c7b82 */ /* 0x000e620000000a00 */
[C---:B------:R-:W-:Y:S01]  /*07e0*/  LOP3.LUT P3, RZ, R4.reuse, RZ, R41, 0xfa, !PT ;  /* 0x000000ff04ff7212 */ /* 0x040fe2000786fa29 */
[----:B------:R-:W-:Y:S01]  /*07f0*/  HFMA2 R23, -RZ, RZ, 0, 0 ;  /* 0x00000000ff177431 */ /* 0x000fe200000001ff */
[----:B------:R-:W-:Y:S01]  /*0800*/  PRMT R10, R43, 0x9910, RZ ;  /* 0x000099102b0a7816 */ /* 0x000fe200000000ff */
[----:B------:R-:W-:Y:S01]  /*0810*/  HFMA2 R27, -RZ, RZ, 0, 0 ;  /* 0x00000000ff1b7431 */ /* 0x000fe200000001ff */
[----:B------:R-:W-:Y:S02]  /*0820*/  ISETP.EQ.OR P3, PT, R9, RZ, !P3 ;  /* 0x000000ff0900720c */ /* 0x000fe40005f62670 */
[C---:B------:R-:W-:Y:S01]  /*0830*/  LOP3.LUT P4, RZ, R4.reuse, RZ, R45, 0xfa, !PT ;  /* 0x000000ff04ff7212 */ /* 0x040fe2000788fa2d */
[----:B------:R-:W2:Y:S01]  /*0840*/  LDC.64 R30, c[0x0][0x388] ;  /* 0x0000e200ff1e7b82 */ /* 0x000ea20000000a00 */
[----:B------:R-:W-:-:S02]  /*0850*/  LOP3.LUT P2, RZ, R4, RZ, R39, 0xfa, !PT ;  /* 0x000000ff04ff7212 */ /* 0x000fc4000784fa27 */
[----:B------:R-:W-:Y:S02]  /*0860*/  PRMT R9, R38, 0x9910, RZ ;  /* 0x0000991026097816 */ /* 0x000fe400000000ff */
[----:B------:R-:W-:Y:S02]  /*0870*/  ISETP.EQ.OR P4, PT, R10, RZ, !P4 ;  /* 0x000000ff0a00720c */ /* 0x000fe40006782670 */
[----:B------:R-:W-:Y:S02]  /*0880*/  ISETP.EQ.OR P2, PT, R9, RZ, !P2 ;  /* 0x000000ff0900720c */ /* 0x000fe40005742670 */
[----:B------:R-:W-:Y:S01]  /*0890*/  PRMT R10, R36, 0x9910, RZ ;  /* 0x00009910240a7816 */ /* 0x000fe200000000ff */
[----:B------:R-:W-:Y:S01]  /*08a0*/  BAR.SYNC.DEFER_BLOCKING 0x0 ;  /* 0x0000000000007b1d */ /* 0x000fe20000010000 */
[----:B------:R-:W-:Y:S02]  /*08b0*/  LOP3.LUT P1, RZ, R4, RZ, R37, 0xfa, !PT ;  /* 0x000000ff04ff7212 */ /* 0x000fe4000782fa25 */
[----:B------:R-:W-:-:S02]  /*08c0*/  ISETP.GT.U32.OR P0, PT, R44, 0xfe, P6 ;  /* 0x000000fe2c00780c */ /* 0x000fc40003704470 */
[----:B------:R-:W-:Y:S02]  /*08d0*/  ISETP.EQ.OR P1, PT, R10, RZ, !P1 ;  /* 0x000000ff0a00720c */ /* 0x000fe40004f22670 */
[----:B------:R-:W-:Y:S02]  /*08e0*/  SHF.L.U32 R10, R0, 0x2, RZ ;  /* 0x00000002000a7819 */ /* 0x000fe400000006ff */
[----:B------:R-:W-:Y:S02]  /*08f0*/  ISETP.GT.U32.OR P0, PT, R46, 0x3e, P0 ;  /* 0x0000003e2e00780c */ /* 0x000fe40000704470 */
[----:B------:R-:W-:Y:S01]  /*0900*/  ISETP.GT.U32.OR P5, PT, R44, 0xff, P6 ;  /* 0x000000ff2c00780c */ /* 0x000fe200037a4470 */
[----:B0-----:R-:W-:Y:S01]  /*0910*/  IMAD R11, R12, 0x1c, R5 ;  /* 0x0000001c0c0b7824 */ /* 0x001fe200078e0205 */
[-C--:B------:R-:W-:Y:S02]  /*0920*/  IADD3 R13, PT, PT, R45, R4.reuse, RZ ;  /* 0x000000042d0d7210 */ /* 0x080fe40007ffe0ff */
[-C--:B------:R-:W-:Y:S01]  /*0930*/  IADD3 R12, PT, PT, R39, R4.reuse, RZ ;  /* 0x00000004270c7210 */ /* 0x080fe20007ffe0ff */
[----:B------:R-:W-:Y:S01]  /*0940*/  IMAD R9, R6, 0x310, R11 ;  /* 0x0000031006097824 */ /* 0x000fe200078e020b */
[----:B------:R-:W-:-:S02]  /*0950*/  IADD3 R11, PT, PT, R41, R4, RZ ;  /* 0x00000004290b7210 */ /* 0x000fc40007ffe0ff */
[----:B------:R-:W-:Y:S01]  /*0960*/  ISETP.GT.U32.OR P0, PT, R0, 0x4, P0 ;  /* 0x000000040000780c */ /* 0x000fe20000704470 */
[----:B------:R-:W-:Y:S01]  /*0970*/  IMAD R9, R4, 0x7, R9 ;  /* 0x0000000704097824 */ /* 0x000fe200078e0209 */
[----:B------:R-:W-:Y:S02]  /*0980*/  ISETP.GT.U32.OR P3, PT, R11, 0x7, P3 ;  /* 0x000000070b00780c */ /* 0x000fe40001f64470 */
[----:B------:R-:W-:Y:S02]  /*0990*/  IADD3 R11, PT, PT, R37, R4, RZ ;  /* 0x00000004250b7210 */ /* 0x000fe40007ffe0ff */
[----:B------:R-:W-:Y:S01]  /*09a0*/  IADD3 R9, PT, PT, R9, -0x8, R10 ;  /* 0xfffffff809097810 */ /* 0x000fe20007ffe00a */
[----:B------:R-:W-:Y:S01]  /*09b0*/  IMAD R10, R3, 0x30, R4 ;  /* 0x00000030030a7824 */ /* 0x000fe200078e0204 */
[----:B------:R-:W-:Y:S02]  /*09c0*/  ISETP.GT.U32.OR P5, PT, R46, 0x3f, P5 ;  /* 0x0000003f2e00780c */ /* 0x000fe40002fa4470 */
[----:B------:R-:W-:Y:S01]  /*09d0*/  ISETP.GT.U32.OR P4, PT, R13, 0x7, P4 ;  /* 0x000000070d00780c */ /* 0x000fe20002784470 */
[----:B-1----:R-:W-:Y:S01]  /*09e0*/  IMAD.WIDE R28, R9, 0x4, R28 ;  /* 0x00000004091c7825 */ /* 0x002fe200078e021c */
[----:B------:R-:W-:-:S02]  /*09f0*/  ISETP.GT.U32.OR P2, PT, R12, 0x7, P2 ;  /* 0x000000070c00780c */ /* 0x000fc40001744470 */
[----:B------:R-:W-:Y:S02]  /*0a00*/  LEA R10, R10, R10, 0x1 ;  /* 0x0000000a0a0a7211 */ /* 0x000fe400078e08ff */
[----:B------:R-:W-:Y:S01]  /*0a10*/  ISETP.GT.U32.OR P1, PT, R11, 0x7, P1 ;  /* 0x000000070b00780c */ /* 0x000fe20000f24470 */
[----:B------:R-:W3:Y:S01]  /*0a20*/  @!P3 LDG.E.CONSTANT R23, desc[UR8][R28.64+0x4] ;  /* 0x000004081c17b981 */ /* 0x000ee2000c1e9900 */
[----:B------:R-:W-:Y:S02]  /*0a30*/  ISETP.GT.U32.OR P5, PT, R0, 0x4, P5 ;  /* 0x000000040000780c */ /* 0x000fe40002fa4470 */
[-C--:B------:R-:W-:Y:S02]  /*0a40*/  IADD3 R49, PT, PT, R35, R10.reuse, RZ ;  /* 0x0000000a23317210 */ /* 0x080fe40007ffe0ff */
[----:B------:R-:W-:Y:S02]  /*0a50*/  IADD3 R11, PT, PT, R33, R10, RZ ;  /* 0x0000000a210b7210 */ /* 0x000fe40007ffe0ff */
[----:B------:R-:W-:Y:S01]  /*0a60*/  MOV R21, RZ ;  /* 0x000000ff00157202 */ /* 0x000fe20000000f00 */
[----:B--2---:R-:W-:Y:S01]  /*0a70*/  IMAD.WIDE.U32 R48, R49, 0x4, R30 ;  /* 0x0000000431307825 */ /* 0x004fe200078e001e */
[----:B------:R-:W-:-:S03]  /*0a80*/  MOV R25, RZ ;  /* 0x000000ff00197202 */ /* 0x000fc60000000f00 */
[----:B------:R-:W-:Y:S01]  /*0a90*/  @!P0 IMAD.WIDE.U32 R10, R11, 0x4, R30 ;  /* 0x000000040b0a8825 */ /* 0x000fe200078e001e */
[----:B------:R-:W2:Y:S04]  /*0aa0*/  @!P4 LDG.E.CONSTANT R21, desc[UR8][R28.64] ;  /* 0x000000081c15c981 */ /* 0x000ea8000c1e9900 */
[----:B------:R-:W4:Y:S04]  /*0ab0*/  @!P2 LDG.E.CONSTANT R25, desc[UR8][R28.64+0x8] ;  /* 0x000008081c19a981 */ /* 0x000f28000c1e9900 */
[----:B------:R-:W5:Y:S04]  /*0ac0*/  @!P1 LDG.E.CONSTANT R27, desc[UR8][R28.64+0xc] ;  /* 0x00000c081c1b9981 */ /* 0x000f68000c1e9900 */
[----:B------:R-:W5:Y:S04]  /*0ad0*/  @!P5 LDG.E.CONSTANT R47, desc[UR8][R48.64] ;  /* 0x00000008302fd981 */ /* 0x000f68000c1e9900 */
[----:B------:R-:W5:Y:S04]  /*0ae0*/  @!P0 LDG.E.CONSTANT R51, desc[UR8][R10.64] ;  /* 0x000000080a338981 */ /* 0x000f68000c1e9900 */
[----:B------:R-:W5:Y:S04]  /*0af0*/  @!P5 LDG.E.CONSTANT R49, desc[UR8][R48.64+0x4] ;  /* 0x000004083031d981 */ /* 0x000f68000c1e9900 */
[----:B---3--:R-:W-:Y:S04]  /*0b00*/  STS [R42+0x4], R23 ;  /* 0x000004172a007388 */ /* 0x008fe80000000800 */
[----:B--2---:R-:W-:Y:S04]  /*0b10*/  STS [R42], R21 ;  /* 0x000000152a007388 */ /* 0x004fe80000000800 */
[----:B----4-:R-:W-:Y:S04]  /*0b20*/  STS [R42+0x8], R25 ;  /* 0x000008192a007388 */ /* 0x010fe80000000800 */
[----:B-----5:R-:W-:Y:S04]  /*0b30*/  STS [R42+0xc], R27 ;  /* 0x00000c1b2a007388 */ /* 0x020fe80000000800 */
[----:B------:R-:W-:Y:S04]  /*0b40*/  @!P5 STS [R34], R47 ;  /* 0x0000002f2200d388 */ /* 0x000fe80000000800 */
[----:B------:R-:W-:Y:S01]  /*0b50*/  @!P0 STS [R34+0x4], R51 ;  /* 0x0000043322008388 */ /* 0x000fe20000000800 */
[----:B------:R-:W-:Y:S06]  /*0b60*/  BAR.SYNC.DEFER_BLOCKING 0x0 ;  /* 0x0000000000007b1d */ /* 0x000fec0000010000 */
[----:B------:R-:W-:Y:S04]  /*0b70*/  LDS R9, [R32] ;  /* 0x0000000020097984 */ /* 0x000fe80000000800 */
[----:B------:R-:W0:Y:S04]  /*0b80*/  LDS.128 R12, [R7] ;  /* 0x00000000070c7984 */ /* 0x000e280000000c00 */
[----:B------:R-:W-:Y:S04]  /*0b90*/  LDS R10, [R32+0xc4] ;  /* 0x0000c400200a7984 */ /* 0x000fe80000000800 */
[----:B------:R-:W-:Y:S01]  /*0ba0*/  LDS R11, [R32+0x188] ;  /* 0x00018800200b7984 */ /* 0x000fe20000000800 */
[----:B0-----:R-:W-:-:S03]  /*0bb0*/  FFMA R53, R9, R12, R16 ;  /* 0x0000000c09357223 */ /* 0x001fc60000000010 */
[----:B------:R-:W0:Y:S02]  /*0bc0*/  LDS.128 R16, [R7+0x40] ;  /* 0x0000400007107984 */ /* 0x000e240000000c00 */
[C---:B0-----:R-:W-:Y:S02]  /*0bd0*/  FFMA R12, R9.reuse, R16, R20 ;  /* 0x00000010090c7223 */ /* 0x041fe40000000014 */
[----:B------:R-:W0:Y:S01]  /*0be0*/  LDS.128 R20, [R7+0x80] ;  /* 0x0000800007147984 */ /* 0x000e220000000c00 */
[C---:B------:R-:W-:Y:S01]  /*0bf0*/  FFMA R16, R10.reuse, R13, R53 ;  /* 0x0000000d0a107223 */ /* 0x040fe20000000035 */
[----:B0-----:R-:W-:Y:S02]  /*0c00*/  FFMA R13, R9, R20, R24 ;  /* 0x00000014090d7223 */ /* 0x001fe40000000018 */
[----:B------:R-:W0:Y:S02]  /*0c10*/  LDS.128 R24, [R7+0xc0] ;  /* 0x0000c00007187984 */ /* 0x000e240000000c00 */
[C---:B------:R-:W-:Y:S01]  /*0c20*/  FFMA R13, R10.reuse, R21, R13 ;  /* 0x000000150a0d7223 */ /* 0x040fe2000000000d */
[----:B------:R-:W-:-:S03]  /*0c30*/  FFMA R12, R10, R17, R12 ;  /* 0x000000110a0c7223 */ /* 0x000fc6000000000c */
[C---:B------:R-:W-:Y:S02]  /*0c40*/  FFMA R20, R11.reuse, R22, R13 ;  /* 0x000000160b147223 */ /* 0x040fe4000000000d */
[----:B------:R-:W1:Y:S01]  /*0c50*/  LDS R13, [R32+0x24c] ;  /* 0x00024c00200d7984 */ /* 0x000e620000000800 */
[C---:B------:R-:W-:Y:S01]  /*0c60*/  FFMA R14, R11.reuse, R14, R16 ;  /* 0x0000000e0b0e7223 */ /* 0x040fe20000000010 */
[----:B------:R-:W-:Y:S01]  /*0c70*/  FFMA R18, R11, R18, R12 ;  /* 0x000000120b127223 */ /* 0x000fe2000000000c */
[----:B0-----:R-:W-:-:S04]  /*0c80*/  FFMA R9, R9, R24, R8 ;  /* 0x0000001809097223 */ /* 0x001fc80000000008 */
[----:B------:R-:W-:Y:S02]  /*0c90*/  FFMA R10, R10, R25, R9 ;  /* 0x000000190a0a7223 */ /* 0x000fe40000000009 */
[----:B------:R-:W-:Y:S02]  /*0ca0*/  LDS R25, [R32+0x310] ;  /* 0x0003100020197984 */ /* 0x000fe40000000800 */
[----:B------:R-:W-:Y:S02]  /*0cb0*/  FFMA R24, R11, R26, R10 ;  /* 0x0000001a0b187223 */ /* 0x000fe4000000000a */
[----:B------:R-:W0:Y:S01]  /*0cc0*/  LDS.128 R8, [R7+0x10] ;  /* 0x0000100007087984 */ /* 0x000e220000000c00 */
[C---:B-1----:R-:W-:Y:S01]  /*0cd0*/  FFMA R14, R13.reuse, R15, R14 ;  /* 0x0000000f0d0e7223 */ /* 0x042fe2000000000e */
[C---:B------:R-:W-:Y:S01]  /*0ce0*/  FFMA R18, R13.reuse, R19, R18 ;  /* 0x000000130d127223 */ /* 0x040fe20000000012 */
[C---:B------:R-:W-:Y:S01]  /*0cf0*/  FFMA R20, R13.reuse, R23, R20 ;  /* 0x000000170d147223 */ /* 0x040fe20000000014 */
[----:B------:R-:W-:-:S02]  /*0d00*/  FFMA R24, R13, R27, R24 ;  /* 0x0000001b0d187223 */ /* 0x000fc40000000018 */
[----:B------:R-:W-:Y:S01]  /*0d10*/  LDS R27, [R32+0x498] ;  /* 0x00049800201b7984 */ /* 0x000fe20000000800 */
[----:B0-----:R-:W-:-:S03]  /*0d20*/  FFMA R17, R25, R8, R14 ;  /* 0x0000000819117223 */ /* 0x001fc6000000000e */
[----:B------:R-:W0:Y:S04]  /*0d30*/  LDS R8, [R32+0x3d4] ;  /* 0x0003d40020087984 */ /* 0x000e280000000800 */
[----:B------:R-:W1:Y:S01]  /*0d40*/  LDS.128 R12, [R7+0x50] ;  /* 0x00005000070c7984 */ /* 0x000e620000000c00 */
[----:B0-----:R-:W-:-:S03]  /*0d50*/  FFMA R16, R8, R9, R17 ;  /* 0x0000000908107223 */ /* 0x001fc60000000011 */
[----:B------:R-:W-:Y:S01]  /*0d60*/  LDS R9, [R32+0x55c] ;  /* 0x00055c0020097984 */ /* 0x000fe20000000800 */
[----:B-1----:R-:W-:Y:S01]  /*0d70*/  FFMA R12, R25, R12, R18 ;  /* 0x0000000c190c7223 */ /* 0x002fe20000000012 */
[----:B------:R-:W-:Y:S02]  /*0d80*/  FFMA R10, R27, R10, R16 ;  /* 0x0000000a1b0a7223 */ /* 0x000fe40000000010 */
[----:B------:R-:W0:Y:S02]  /*0d90*/  LDS.128 R16, [R7+0x90] ;  /* 0x0000900007107984 */ /* 0x000e240000000c00 */
[----:B0-----:R-:W-:Y:S02]  /*0da0*/  FFMA R16, R25, R16, R20 ;  /* 0x0000001019107223 */ /* 0x001fe40000000014 */
[----:B------:R-:W0:Y:S01]  /*0db0*/  LDS.128 R20, [R7+0xd0] ;  /* 0x0000d00007147984 */ /* 0x000e220000000c00 */
[C---:B------:R-:W-:Y:S01]  /*0dc0*/  FFMA R12, R8.reuse, R13, R12 ;  /* 0x0000000d080c7223 */ /* 0x040fe2000000000c */
[----:B------:R-:W-:-:S03]  /*0dd0*/  FFMA R17, R8, R17, R16 ;  /* 0x0000001108117223 */ /* 0x000fc60000000010 */
[C---:B------:R-:W-:Y:S01]  /*0de0*/  FFMA R14, R27.reuse, R14, R12 ;  /* 0x0000000e1b0e7223 */ /* 0x040fe2000000000c */
[----:B------:R-:W-:Y:S01]  /*0df0*/  FFMA R18, R27, R18, R17 ;  /* 0x000000121b127223 */ /* 0x000fe20000000011 */
[----:B0-----:R-:W-:-:S04]  /*0e00*/  FFMA R25, R25, R20, R24 ;  /* 0x0000001419197223 */ /* 0x001fc80000000018 */
[----:B------:R-:W-:Y:S02]  /*0e10*/  FFMA R8, R8, R21, R25 ;  /* 0x0000001508087223 */ /* 0x000fe40000000019 */
[----:B------:R-:W-:Y:S02]  /*0e20*/  LDS R21, [R32+0x620] ;  /* 0x0006200020157984 */ /* 0x000fe40000000800 */
[----:B------:R-:W-:Y:S02]  /*0e30*/  FFMA R8, R27, R22, R8 ;  /* 0x000000161b087223 */ /* 0x000fe40000000008 */
[----:B------:R-:W0:Y:S01]  /*0e40*/  LDS.128 R24, [R7+0x20] ;  /* 0x0000200007187984 */ /* 0x000e220000000c00 */
[----:B------:R-:W-:-:S03]  /*0e50*/  FFMA R10, R9, R11, R10 ;  /* 0x0000000b090a7223 */ /* 0x000fc6000000000a */
[----:B------:R-:W1:Y:S01]  /*0e60*/  LDS R22, [R32+0x6e4] ;  /* 0x0006e40020167984 */ /* 0x000e620000000800 */
[C---:B------:R-:W-:Y:S01]  /*0e70*/  FFMA R14, R9.reuse, R15, R14 ;  /* 0x0000000f090e7223 */ /* 0x040fe2000000000e */
[C---:B------:R-:W-:Y:S01]  /*0e80*/  FFMA R18, R9.reuse, R19, R18 ;  /* 0x0000001309127223 */ /* 0x040fe20000000012 */
[----:B------:R-:W-:Y:S02]  /*0e90*/  FFMA R20, R9, R23, R8 ;  /* 0x0000001709147223 */ /* 0x000fe40000000008 */
[----:B------:R-:W2:Y:S01]  /*0ea0*/  LDS R23, [R32+0x7a8] ;  /* 0x0007a80020177984 */ /* 0x000ea20000000800 */
[----:B0-----:R-:W-:-:S03]  /*0eb0*/  FFMA R13, R21, R24, R10 ;  /* 0x00000018150d7223 */ /* 0x001fc6000000000a */
[----:B------:R-:W0:Y:S01]  /*0ec0*/  LDS.128 R8, [R7+0x60] ;  /* 0x0000600007087984 */ /* 0x000e220000000c00 */
[----:B-1----:R-:W-:-:S03]  /*0ed0*/  FFMA R12, R22, R25, R13 ;  /* 0x00000019160c7223 */ /* 0x002fc6000000000d */
[----:B------:R-:W-:Y:S01]  /*0ee0*/  LDS R25, [R32+0x930] ;  /* 0x0009300020197984 */ /* 0x000fe20000000800 */
[----:B--2---:R-:W-:-:S03]  /*0ef0*/  FFMA R26, R23, R26, R12 ;  /* 0x0000001a171a7223 */ /* 0x004fc6000000000c */
[----:B------:R-:W-:Y:S01]  /*0f00*/  LDS R24, [R32+0x9f4] ;  /* 0x0009f40020187984 */ /* 0x000fe20000000800 */
[----:B0-----:R-:W-:-:S03]  /*0f10*/  FFMA R8, R21, R8, R14 ;  /* 0x0000000815087223 */ /* 0x001fc6000000000e */
[----:B------:R-:W0:Y:S01]  /*0f20*/  LDS.128 R12, [R7+0xa0] ;  /* 0x0000a000070c7984 */ /* 0x000e220000000c00 */
[----:B------:R-:W-:-:S03]  /*0f30*/  FFMA R8, R22, R9, R8 ;  /* 0x0000000916087223 */ /* 0x000fc60000000008 */
[----:B------:R-:W1:Y:S01]  /*0f40*/  LDS R9, [R32+0x86c] ;  /* 0x00086c0020097984 */ /* 0x000e620000000800 */
[----:B0-----:R-:W-:-:S03]  /*0f50*/  FFMA R12, R21, R12, R18 ;  /* 0x0000000c150c7223 */ /* 0x001fc60000000012 */
[----:B------:R-:W0:Y:S01]  /*0f60*/  LDS.128 R16, [R7+0xe0] ;  /* 0x0000e00007107984 */ /* 0x000e220000000c00 */
[----:B------:R-:W-:Y:S01]  /*0f70*/  FFMA R13, R22, R13, R12 ;  /* 0x0000000d160d7223 */ /* 0x000fe2000000000c */
[----:B------:R-:W-:Y:S01]  /*0f80*/  FFMA R8, R23, R10, R8 ;  /* 0x0000000a17087223 */ /* 0x000fe20000000008 */
[----:B-1----:R-:W-:Y:S02]  /*0f90*/  FFMA R10, R9, R27, R26 ;  /* 0x0000001b090a7223 */ /* 0x002fe4000000001a */
[----:B------:R-:W-:Y:S01]  /*0fa0*/  FFMA R14, R23, R14, R13 ;  /* 0x0000000e170e7223 */ /* 0x000fe2000000000d */
[C---:B------:R-:W-:Y:S01]  /*0fb0*/  FFMA R11, R9.reuse, R11, R8 ;  /* 0x0000000b090b7223 */ /* 0x040fe20000000008 */
[----:B------:R-:W-:Y:S02]  /*0fc0*/  LDS R27, [R32+0xab8] ;  /* 0x000ab800201b7984 */ /* 0x000fe40000000800 */
[----:B------:R-:W-:Y:S02]  /*0fd0*/  FFMA R8, R9, R15, R14 ;  /* 0x0000000f09087223 */ /* 0x000fe4000000000e */
[----:B------:R-:W-:Y:S01]  /*0fe0*/  LDS.128 R12, [R7+0xb0] ;  /* 0x0000b000070c7984 */ /* 0x000fe20000000c00 */
[----:B0-----:R-:W-:-:S04]  /*0ff0*/  FFMA R21, R21, R16, R20 ;  /* 0x0000001015157223 */ /* 0x001fc80000000014 */
[----:B------:R-:W-:-:S04]  /*1000*/  FFMA R22, R22, R17, R21 ;  /* 0x0000001116167223 */ /* 0x000fc80000000015 */
[----:B------:R-:W-:Y:S02]  /*1010*/  FFMA R18, R23, R18, R22 ;  /* 0x0000001217127223 */ /* 0x000fe40000000016 */
[----:B------:R-:W-:Y:S02]  /*1020*/  LDS.128 R20, [R7+0x70] ;  /* 0x0000700007147984 */ /* 0x000fe40000000c00 */
[----:B------:R-:W-:Y:S02]  /*1030*/  FFMA R26, R9, R19, R18 ;  /* 0x00000013091a7223 */ /* 0x000fe40000000012 */
[----:B------:R-:W0:Y:S02]  /*1040*/  LDS.128 R16, [R7+0x30] ;  /* 0x0000300007107984 */ /* 0x000e240000000c00 */
[----:B0-----:R-:W-:-:S04]  /*1050*/  FFMA R9, R25, R16, R10 ;  /* 0x0000001019097223 */ /* 0x001fc8000000000a */
[C---:B------:R-:W-:Y:S01]  /*1060*/  FFMA R10, R24.reuse, R17, R9 ;  /* 0x00000011180a7223 */ /* 0x040fe20000000009 */
[C---:B------:R-:W-:Y:S01]  /*1070*/  FFMA R9, R25.reuse, R12, R8 ;  /* 0x0000000c19097223 */ /* 0x040fe20000000008 */
[----:B------:R-:W-:Y:S02]  /*1080*/  FFMA R20, R25, R20, R11 ;  /* 0x0000001419147223 */ /* 0x000fe4000000000b */
[----:B------:R-:W-:Y:S01]  /*1090*/  FFMA R17, R27, R18, R10 ;  /* 0x000000121b117223 */ /* 0x000fe2000000000a */
[C---:B------:R-:W-:Y:S02]  /*10a0*/  FFMA R12, R24.reuse, R13, R9 ;  /* 0x0000000d180c7223 */ /* 0x040fe40000000009 */
[----:B------:R-:W0:Y:S01]  /*10b0*/  LDS.128 R8, [R7+0xf0] ;  /* 0x0000f00007087984 */ /* 0x000e220000000c00 */
[----:B------:R-:W-:Y:S01]  /*10c0*/  FFMA R21, R24, R21, R20 ;  /* 0x0000001518157223 */ /* 0x000fe20000000014 */
[----:B------:R-:W-:-:S03]  /*10d0*/  IADD3 R16, PT, PT, R39, R4, RZ ;  /* 0x0000000427107210 */ /* 0x000fc60007ffe0ff */
[----:B------:R-:W-:Y:S01]  /*10e0*/  FFMA R22, R27, R22, R21 ;  /* 0x000000161b167223 */ /* 0x000fe20000000015 */
[----:B------:R-:W-:Y:S02]  /*10f0*/  MOV R21, RZ ;  /* 0x000000ff00157202 */ /* 0x000fe40000000f00 */
[----:B------:R-:W-:Y:S02]  /*1100*/  ISETP.GE.U32.AND P4, PT, R16, 0x8, PT ;  /* 0x000000081000780c */ /* 0x000fe40003f86070 */
[----:B------:R-:W-:Y:S01]  /*1110*/  IADD3 R16, PT, PT, R37, R4, RZ ;  /* 0x0000000425107210 */ /* 0x000fe20007ffe0ff */
[----:B0-----:R-:W-:Y:S01]  /*1120*/  FFMA R25, R25, R8, R26 ;  /* 0x0000000819197223 */ /* 0x001fe2000000001a */
[----:B------:R-:W-:-:S04]  /*1130*/  IADD3 R8, PT, PT, R41, R4, RZ ;  /* 0x0000000429087210 */ /* 0x000fc80007ffe0ff */
[----:B------:R-:W-:Y:S02]  /*1140*/  ISETP.GT.U32.AND P1, PT, R8, 0x7, PT ;  /* 0x000000070800780c */ /* 0x000fe40003f24070 */
[----:B------:R-:W-:-:S04]  /*1150*/  LOP3.LUT R8, R4, RZ, R41, 0xfa, !PT ;  /* 0x000000ff04087212 */ /* 0x000fc800078efa29 */
[----:B------:R-:W-:Y:S02]  /*1160*/  ISETP.EQ.OR P1, PT, R8, RZ, P1 ;  /* 0x000000ff0800720c */ /* 0x000fe40000f22670 */
[----:B------:R-:W-:-:S11]  /*1170*/  IADD3 R8, PT, PT, R45, R4, RZ ;  /* 0x000000042d087210 */ /* 0x000fd60007ffe0ff */
[----:B------:R-:W2:Y:S01]  /*1180*/  @!P1 LDG.E.CONSTANT R21, desc[UR8][R28.64+0x8] ;  /* 0x000008081c159981 */ /* 0x000ea2000c1e9900 */
[----:B------:R-:W-:Y:S02]  /*1190*/  ISETP.GE.U32.AND P1, PT, R16, 0x8, PT ;  /* 0x000000081000780c */ /* 0x000fe40003f26070 */
[----:B------:R-:W-:-:S04]  /*11a0*/  LOP3.LUT R16, R4, RZ, R39, 0xfa, !PT ;  /* 0x000000ff04107212 */ /* 0x000fc800078efa27 */
[----:B------:R-:W-:Y:S02]  /*11b0*/  ISETP.NE.AND P4, PT, R16, RZ, !P4 ;  /* 0x000000ff1000720c */ /* 0x000fe40006785270 */
[----:B------:R-:W-:Y:S02]  /*11c0*/  LOP3.LUT R16, R4, RZ, R37, 0xfa, !PT ;  /* 0x000000ff04107212 */ /* 0x000fe400078efa25 */
[----:B------:R-:W-:Y:S02]  /*11d0*/  ISETP.GE.U32.AND P3, PT, R8, 0x8, PT ;  /* 0x000000080800780c */ /* 0x000fe40003f66070 */
[----:B------:R-:W-:Y:S01]  /*11e0*/  ISETP.NE.AND P1, PT, R16, RZ, !P1 ;  /* 0x000000ff1000720c */ /* 0x000fe20004f25270 */
[----:B------:R-:W-:Y:S01]  /*11f0*/  IMAD R16, R3, 0x30, R4 ;  /* 0x0000003003107824 */ /* 0x000fe200078e0204 */
[----:B------:R-:W-:Y:S01]  /*1200*/  LOP3.LUT R8, R4, RZ, R45, 0xfa, !PT ;  /* 0x000000ff04087212 */ /* 0x000fe200078efa2d */
[----:B------:R-:W-:-:S03]  /*1210*/  HFMA2 R13, -RZ, RZ, 0, 0 ;  /* 0x00000000ff0d7431 */ /* 0x000fc600000001ff */
[----:B------:R-:W-:Y:S02]  /*1220*/  ISETP.NE.AND P3, PT, R8, RZ, !P3 ;  /* 0x000000ff0800720c */ /* 0x000fe40005f65270 */
[----:B------:R-:W-:Y:S01]  /*1230*/  LEA R16, R16, R16, 0x1 ;  /* 0x0000001010107211 */ /* 0x000fe200078e08ff */
[----:B------:R-:W-:Y:S01]  /*1240*/  FFMA R9, R24, R9, R25 ;  /* 0x0000000918097223 */ /* 0x000fe20000000019 */
[----:B------:R-:W-:Y:S01]  /*1250*/  HFMA2 R51, -RZ, RZ, 0, 0 ;  /* 0x00000000ff337431 */ /* 0x000fe200000001ff */
[----:B------:R-:W-:Y:S01]  /*1260*/  MOV R47, RZ ;  /* 0x000000ff002f7202 */ /* 0x000fe20000000f00 */
[----:B------:R-:W0:Y:S01]  /*1270*/  LDS R8, [R32+0xb7c] ;  /* 0x000b7c0020087984 */ /* 0x000e220000000800 */
[----:B------:R-:W-:Y:S01]  /*1280*/  IADD3 R25, PT, PT, R33, R16, RZ ;  /* 0x0000001021197210 */ /* 0x000fe20007ffe0ff */
[----:B------:R-:W-:Y:S04]  /*1290*/  BAR.SYNC.DEFER_BLOCKING 0x0 ;  /* 0x0000000000007b1d */ /* 0x000fe80000010000 */
[----:B------:R-:W-:-:S02]  /*12a0*/  IMAD.WIDE.U32 R24, R25, 0x4, R30 ;  /* 0x0000000419187825 */ /* 0x000fc400078e001e */
[----:B------:R-:W3:Y:S04]  /*12b0*/  @P3 LDG.E.CONSTANT R13, desc[UR8][R28.64+0x4] ;  /* 0x000004081c0d3981 */ /* 0x000ee8000c1e9900 */
[----:B------:R-:W4:Y:S04]  /*12c0*/  @P4 LDG.E.CONSTANT R47, desc[UR8][R28.64+0xc] ;  /* 0x00000c081c2f4981 */ /* 0x000f28000c1e9900 */
[----:B------:R-:W5:Y:S04]  /*12d0*/  @P1 LDG.E.CONSTANT R51, desc[UR8][R28.64+0x10] ;  /* 0x000010081c331981 */ /* 0x000f68000c1e9900 */
[----:B------:R-:W5:Y:S01]  /*12e0*/  @!P0 LDG.E.CONSTANT R53, desc[UR8][R24.64+0x4] ;  /* 0x0000040818358981 */ /* 0x000f62000c1e9900 */
[C---:B0-----:R-:W-:Y:S01]  /*12f0*/  FFMA R20, R8.reuse, R19, R17 ;  /* 0x0000001308147223 */ /* 0x041fe20000000011 */
[----:B------:R-:W-:Y:S01]  /*1300*/  FFMA R22, R8, R23, R22 ;  /* 0x0000001708167223 */ /* 0x000fe20000000016 */
[C---:B------:R-:W-:Y:S01]  /*1310*/  FFMA R10, R27.reuse, R10, R9 ;  /* 0x0000000a1b0a7223 */ /* 0x040fe20000000009 */
[----:B--2---:R-:W-:Y:S04]  /*1320*/  STS [R42+0x4], R21 ;  /* 0x000004152a007388 */ /* 0x004fe80000000800 */
[----:B---3--:R0:W-:Y:S04]  /*1330*/  STS [R42], R13 ;  /* 0x0000000d2a007388 */ /* 0x0081e80000000800 */
[----:B----4-:R-:W-:Y:S04]  /*1340*/  STS [R42+0x8], R47 ;  /* 0x0000082f2a007388 */ /* 0x010fe80000000800 */
[----:B-----5:R-:W-:Y:S04]  /*1350*/  STS [R42+0xc], R51 ;  /* 0x00000c332a007388 */ /* 0x020fe80000000800 */
[----:B------:R-:W-:Y:S04]  /*1360*/  @!P5 STS [R34], R49 ;  /* 0x000000312200d388 */ /* 0x000fe80000000800 */
[----:B------:R-:W-:Y:S01]  /*1370*/  @!P0 STS [R34+0x4], R53 ;  /* 0x0000043522008388 */ /* 0x000fe20000000800 */
[----:B------:R-:W-:Y:S06]  /*1380*/  BAR.SYNC.DEFER_BLOCKING 0x0 ;  /* 0x0000000000007b1d */ /* 0x000fec0000010000 */
[----:B------:R-:W-:Y:S04]  /*1390*/  LDS R21, [R32] ;  /* 0x0000000020157984 */ /* 0x000fe80000000800 */
[----:B------:R-:W1:Y:S01]  /*13a0*/  LDS.128 R16, [R7] ;  /* 0x0000000007107984 */ /* 0x000e620000000c00 */
[----:B0-----:R-:W-:-:S03]  /*13b0*/  FFMA R13, R27, R14, R12 ;  /* 0x0000000e1b0d7223 */ /* 0x001fc6000000000c */
[----:B------:R-:W-:Y:S04]  /*13c0*/  LDS.128 R24, [R7+0x40] ;  /* 0x0000400007187984 */ /* 0x000fe80000000c00 */
[----:B------:R-:W-:Y:S01]  /*13d0*/  LDS R47, [R32+0x930] ;  /* 0x00093000202f7984 */ /* 0x000fe20000000800 */
[----:B-1----:R-:W-:-:S03]  /*13e0*/  FFMA R23, R21, R16, R20 ;  /* 0x0000001015177223 */ /* 0x002fc60000000014 */
[----:B------:R-:W0:Y:S01]  /*13f0*/  LDS R16, [R32+0xc4] ;  /* 0x0000c40020107984 */ /* 0x000e220000000800 */
[----:B------:R-:W-:-:S03]  /*1400*/  FFMA R9, R8, R15, R13 ;  /* 0x0000000f08097223 */ /* 0x000fc6000000000d */
[----:B------:R-:W1:Y:S01]  /*1410*/  LDS.128 R12, [R7+0x80] ;  /* 0x00008000070c7984 */ /* 0x000e620000000c00 */
[----:B------:R-:W-:Y:S01]  /*1420*/  FFMA R20, R8, R11, R10 ;  /* 0x0000000b08147223 */ /* 0x000fe2000000000a */
[----:B0-----:R-:W-:Y:S02]  /*1430*/  FFMA R8, R16, R17, R23 ;  /* 0x0000001110087223 */ /* 0x001fe40000000017 */
[----:B------:R-:W0:Y:S01]  /*1440*/  LDS R17, [R32+0x188] ;  /* 0x0001880020117984 */ /* 0x000e220000000800 */
[C---:B------:R-:W-:Y:S01]  /*1450*/  FFMA R11, R21.reuse, R24, R22 ;  /* 0x00000018150b7223 */ /* 0x040fe20000000016 */
[----:B-1----:R-:W-:-:S03]  /*1460*/  FFMA R10, R21, R12, R9 ;  /* 0x0000000c150a7223 */ /* 0x002fc60000000009 */
[C---:B------:R-:W-:Y:S01]  /*1470*/  FFMA R12, R16.reuse, R25, R11 ;  /* 0x00000019100c7223 */ /* 0x040fe2000000000b */
[----:B------:R-:W-:Y:S01]  /*1480*/  FFMA R13, R16, R13, R10 ;  /* 0x0000000d100d7223 */ /* 0x000fe2000000000a */
[----:B------:R-:W-:Y:S01]  /*1490*/  LDS R25, [R32+0x310] ;  /* 0x0003100020197984 */ /* 0x000fe20000000800 */
[----:B0-----:R-:W-:-:S03]  /*14a0*/  FFMA R18, R17, R18, R8 ;  /* 0x0000001211127223 */ /* 0x001fc60000000008 */
[----:B------:R-:W0:Y:S01]  /*14b0*/  LDS.128 R8, [R7+0xc0] ;  /* 0x0000c00007087984 */ /* 0x000e220000000c00 */
[----:B------:R-:W-:-:S03]  /*14c0*/  FFMA R14, R17, R14, R13 ;  /* 0x0000000e110e7223 */ /* 0x000fc6000000000d */
[----:B------:R-:W1:Y:S01]  /*14d0*/  LDS R13, [R32+0x24c] ;  /* 0x00024c00200d7984 */ /* 0x000e620000000800 */
[----:B0-----:R-:W-:-:S04]  /*14e0*/  FFMA R21, R21, R8, R20 ;  /* 0x0000000815157223 */ /* 0x001fc80000000014 */
[----:B------:R-:W-:Y:S02]  /*14f0*/  FFMA R16, R16, R9, R21 ;  /* 0x0000000910107223 */ /* 0x000fe40000000015 */
[----:B------:R-:W0:Y:S01]  /*1500*/  LDS.128 R20, [R7+0x10] ;  /* 0x0000100007147984 */ /* 0x000e220000000c00 */
[----:B------:R-:W-:Y:S01]  /*1510*/  FFMA R12, R17, R26, R12 ;  /* 0x0000001a110c7223 */ /* 0x000fe2000000000c */
[----:B-1----:R-:W-:Y:S01]  /*1520*/  FFMA R18, R13, R19, R18 ;  /* 0x000000130d127223 */ /* 0x002fe20000000012 */
[----:B------:R-:W-:Y:S02]  /*1530*/  FFMA R10, R17, R10, R16 ;  /* 0x0000000a110a7223 */ /* 0x000fe40000000010 */
[----:B------:R-:W-:Y:S01]  /*1540*/  FFMA R12, R13, R27, R12 ;  /* 0x0000001b0d0c7223 */ /* 0x000fe2000000000c */
[----:B0-----:R-:W-:Y:S02]  /*1550*/  FFMA R27, R25, R20, R18 ;  /* 0x00000014191b7223 */ /* 0x001fe40000000012 */
[----:B------:R-:W0:Y:S04]  /*1560*/  LDS.128 R16, [R7+0x50] ;  /* 0x0000500007107984 */ /* 0x000e280000000c00 */
[----:B------:R-:W1:Y:S01]  /*1570*/  LDS R20, [R32+0x3d4] ;  /* 0x0003d40020147984 */ /* 0x000e620000000800 */
[C---:B------:R-:W-:Y:S01]  /*1580*/  FFMA R24, R13.reuse, R11, R10 ;  /* 0x0000000b0d187223 */ /* 0x040fe2000000000a */
[----:B------:R-:W-:Y:S01]  /*1590*/  FFMA R9, R13, R15, R14 ;  /* 0x0000000f0d097223 */ /* 0x000fe2000000000e */
[----:B0-----:R-:W-:-:S02]  /*15a0*/  FFMA R11, R25, R16, R12 ;  /* 0x00000010190b7223 */ /* 0x001fc4000000000c */
[----:B------:R-:W0:Y:S01]  /*15b0*/  LDS.128 R12, [R7+0x90] ;  /* 0x00009000070c7984 */ /* 0x000e220000000c00 */
[----:B-1----:R-:W-:-:S03]  /*15c0*/  FFMA R8, R20, R21, R27 ;  /* 0x0000001514087223 */ /* 0x002fc6000000001b */
[----:B------:R-:W1:Y:S04]  /*15d0*/  LDS R21, [R32+0x498] ;  /* 0x0004980020157984 */ /* 0x000e680000000800 */
[----:B------:R-:W-:Y:S01]  /*15e0*/  LDS R16, [R32+0x6e4] ;  /* 0x0006e40020107984 */ /* 0x000fe20000000800 */
[----:B0-----:R-:W-:Y:S01]  /*15f0*/  FFMA R10, R25, R12, R9 ;  /* 0x0000000c190a7223 */ /* 0x001fe20000000009 */
[C---:B------:R-:W-:Y:S02]  /*1600*/  FFMA R12, R20.reuse, R17, R11 ;  /* 0x00000011140c7223 */ /* 0x040fe4000000000b */
[----:B------:R-:W-:Y:S01]  /*1610*/  LDS R17, [R32+0x620] ;  /* 0x0006200020117984 */ /* 0x000fe20000000800 */
[----:B-1----:R-:W-:Y:S01]  /*1620*/  FFMA R22, R21, R22, R8 ;  /* 0x0000001615167223 */ /* 0x002fe20000000008 */
[----:B------:R-:W-:-:S02]  /*1630*/  FFMA R13, R20, R13, R10 ;  /* 0x0000000d140d7223 */ /* 0x000fc4000000000a */
[----:B------:R-:W0:Y:S02]  /*1640*/  LDS.128 R8, [R7+0xd0] ;  /* 0x0000d00007087984 */ /* 0x000e240000000c00 */
[----:B------:R-:W-:Y:S02]  /*1650*/  FFMA R14, R21, R14, R13 ;  /* 0x0000000e150e7223 */ /* 0x000fe4000000000d */
        /* <DEDUP_REMOVED lines=9> */
[----:B------:R-:W0:Y:S01]  /*16f0*/  LDS.128 R20, [R7+0x60] ;  /* 0x0000600007147984 */ /* 0x000e220000000c00 */
[C---:B------:R-:W-:Y:S01]  /*1700*/  FFMA R18, R13.reuse, R11, R10 ;  /* 0x0000000b0d127223 */ /* 0x040fe2000000000a */
[----:B------:R-:W-:Y:S01]  /*1710*/  FFMA R9, R13, R15, R14 ;  /* 0x0000000f0d097223 */ /* 0x000fe2000000000e */
[----:B------:R-:W-:-:S02]  /*1720*/  FFMA R8, R16, R25, R19 ;  /* 0x0000001910087223 */ /* 0x000fc40000000013 */
[----:B------:R-:W1:Y:S01]  /*1730*/  LDS R25, [R32+0x7a8] ;  /* 0x0007a80020197984 */ /* 0x000e620000000800 */
[----:B0-----:R-:W-:-:S03]  /*1740*/  FFMA R11, R17, R20, R12 ;  /* 0x00000014110b7223 */ /* 0x001fc6000000000c */
[----:B------:R-:W0:Y:S01]  /*1750*/  LDS.128 R12, [R7+0xa0] ;  /* 0x0000a000070c7984 */ /* 0x000e220000000c00 */
[----:B-1----:R-:W-:Y:S01]  /*1760*/  FFMA R26, R25, R26, R8 ;  /* 0x0000001a191a7223 */ /* 0x002fe20000000008 */
[----:B0-----:R-:W-:Y:S01]  /*1770*/  FFMA R10, R17, R12, R9 ;  /* 0x0000000c110a7223 */ /* 0x001fe20000000009 */
[----:B------:R-:W-:-:S03]  /*1780*/  FFMA R12, R16, R21, R11 ;  /* 0x00000015100c7223 */ /* 0x000fc6000000000b */
[----:B------:R-:W-:Y:S02]  /*1790*/  FFMA R13, R16, R13, R10 ;  /* 0x0000000d100d7223 */ /* 0x000fe4000000000a */
        /* <DEDUP_REMOVED lines=9> */
[----:B------:R-:W-:Y:S02]  /*1830*/  FFMA R12, R13, R23, R12 ;  /* 0x000000170d0c7223 */ /* 0x000fe4000000000c */
[----:B------:R-:W1:Y:S01]  /*1840*/  LDS.128 R20, [R7+0x70] ;  /* 0x0000700007147984 */ /* 0x000e620000000c00 */
[----:B0-----:R-:W-:-:S03]  /*1850*/  FFMA R25, R47, R16, R26 ;  /* 0x000000102f197223 */ /* 0x001fc6000000001a */
[----:B------:R-:W0:Y:S01]  /*1860*/  LDS R16, [R32+0x9f4] ;  /* 0x0009f40020107984 */ /* 0x000e220000000800 */
[C---:B------:R-:W-:Y:S01]  /*1870*/  FFMA R24, R13.reuse, R11, R10 ;  /* 0x0000000b0d187223 */ /* 0x040fe2000000000a */
[----:B------:R-:W-:Y:S01]  /*1880*/  FFMA R9, R13, R15, R14 ;  /* 0x0000000f0d097223 */ /* 0x000fe2000000000e */
[----:B-1----:R-:W-:Y:S02]  /*1890*/  FFMA R11, R47, R20, R12 ;  /* 0x000000142f0b7223 */ /* 0x002fe4000000000c */
[----:B------:R-:W1:Y:S01]  /*18a0*/  LDS.128 R12, [R7+0xb0] ;  /* 0x0000b000070c7984 */ /* 0x000e620000000c00 */
[----:B0-----:R-:W-:-:S03]  /*18b0*/  FFMA R8, R16, R17, R25 ;  /* 0x0000001110087223 */ /* 0x001fc60000000019 */
[----:B------:R-:W0:Y:S01]  /*18c0*/  LDS R25, [R32+0xab8] ;  /* 0x000ab80020197984 */ /* 0x000e220000000800 */
[----:B------:R-:W-:Y:S01]  /*18d0*/  FFMA R20, R16, R21, R11 ;  /* 0x0000001510147223 */ /* 0x000fe2000000000b */
[----:B-1----:R-:W-:Y:S01]  /*18e0*/  FFMA R12, R47, R12, R9 ;  /* 0x0000000c2f0c7223 */ /* 0x002fe20000000009 */
[----:B------:R-:W1:Y:S01]  /*18f0*/  @!P5 S2R R17, SR_TID.Z ;  /* 0x000000000011d919 */ /* 0x000e620000002300 */
[----:B0-----:R-:W-:Y:S02]  /*1900*/  FFMA R18, R25, R18, R8 ;  /* 0x0000001219127223 */ /* 0x001fe40000000008 */
[----:B------:R-:W0:Y:S01]  /*1910*/  LDS.128 R8, [R7+0xf0] ;  /* 0x0000f00007087984 */ /* 0x000e220000000c00 */
[----:B------:R-:W2:Y:S01]  /*1920*/  @!P0 S2R R21, SR_TID.Z ;  /* 0x0000000000158919 */ /* 0x000ea20000002300 */
[----:B-1----:R-:W-:Y:S01]  /*1930*/  @!P5 LEA R17, R2, R17, 0x2 ;  /* 0x000000110211d211 */ /* 0x002fe200078e10ff */
[----:B------:R-:W-:Y:S01]  /*1940*/  FFMA R12, R16, R13, R12 ;  /* 0x0000000d100c7223 */ /* 0x000fe2000000000c */
[----:B------:R-:W-:-:S02]  /*1950*/  MOV R13, RZ ;  /* 0x000000ff000d7202 */ /* 0x000fc40000000f00 */
[----:B------:R-:W-:Y:S01]  /*1960*/  @!P5 LEA R17, R17, R6, 0x4 ;  /* 0x000000061111d211 */ /* 0x000fe200078e20ff */
[----:B0-----:R-:W-:Y:S01]  /*1970*/  FFMA R47, R47, R8, R24 ;  /* 0x000000082f2f7223 */ /* 0x001fe20000000018 */
[----:B------:R-:W-:-:S04]  /*1980*/  LOP3.LUT R8, R43, 0xffff, RZ, 0xc0, !PT ;  /* 0x0000ffff2b087812 */ /* 0x000fc800078ec0ff */
[----:B------:R-:W-:Y:S02]  /*1990*/  ISETP.GT.U32.OR P3, PT, R8, 0x5, !P3 ;  /* 0x000000050800780c */ /* 0x000fe40005f64470 */
[----:B------:R-:W-:-:S04]  /*19a0*/  LOP3.LUT R8, R40, 0xffff, RZ, 0xc0, !PT ;  /* 0x0000ffff28087812 */ /* 0x000fc800078ec0ff */
[----:B------:R-:W-:Y:S02]  /*19b0*/  ISETP.GT.U32.AND P2, PT, R8, 0x5, PT ;  /* 0x000000050800780c */ /* 0x000fe40003f44070 */
[----:B------:R-:W-:-:S04]  /*19c0*/  IADD3 R8, PT, PT, R41, R4, RZ ;  /* 0x0000000429087210 */ /* 0x000fc80007ffe0ff */
[----:B------:R-:W-:Y:S01]  /*19d0*/  ISETP.GT.U32.OR P2, PT, R8, 0x7, P2 ;  /* 0x000000070800780c */ /* 0x000fe20001744470 */
[----:B------:R-:W3:Y:S01]  /*19e0*/  @!P3 LDG.E.CONSTANT R13, desc[UR8][R28.64+0x8] ;  /* 0x000008081c0db981 */ /* 0x000ee2000c1e9900 */
[----:B------:R-:W-:Y:S02]  /*19f0*/  LOP3.LUT R8, R38, 0xffff, RZ, 0xc0, !PT ;  /* 0x0000ffff26087812 */ /* 0x000fe400078ec0ff */
[----:B--2---:R-:W-:Y:S02]  /*1a00*/  @!P0 LEA R21, R2, R21, 0x2 ;  /* 0x0000001502158211 */ /* 0x004fe400078e10ff */
[----:B------:R-:W-:Y:S02]  /*1a10*/  ISETP.GT.U32.OR P4, PT, R8, 0x5, !P4 ;  /* 0x000000050800780c */ /* 0x000fe40006784470 */
[----:B------:R-:W-:Y:S02]  /*1a20*/  LOP3.LUT R8, R36, 0xffff, RZ, 0xc0, !PT ;  /* 0x0000ffff24087812 */ /* 0x000fe400078ec0ff */
[----:B------:R-:W-:-:S02]  /*1a30*/  @!P0 LEA R21, R21, R6, 0x4 ;  /* 0x0000000615158211 */ /* 0x000fc400078e20ff */
[----:B------:R-:W-:Y:S01]  /*1a40*/  ISETP.GT.U32.OR P1, PT, R8, 0x5, !P1 ;  /* 0x000000050800780c */ /* 0x000fe20004f24470 */
[----:B------:R-:W-:Y:S01]  /*1a50*/  @!P5 IMAD R8, R17, 0x30, R4 ;  /* 0x000000301108d824 */ /* 0x000fe200078e0204 */
[----:B------:R-:W-:-:S03]  /*1a60*/  LOP3.LUT P3, RZ, R4, R41, RZ, 0xfc, !PT ;  /* 0x0000002904ff7212 */ /* 0x000fc6000786fcff */
[----:B------:R-:W-:Y:S01]  /*1a70*/  @!P5 IMAD R17, R8, 0x3, R35 ;  /* 0x000000030811d824 */ /* 0x000fe200078e0223 */
[----:B------:R-:W-:Y:S01]  /*1a80*/  PLOP3.LUT P2, PT, P2, P3, PT, 0xf2, 0x2f ;  /* 0x00000000002f781c */ /* 0x000fe20001747e72 */
[----:B------:R-:W-:Y:S02]  /*1a90*/  @!P0 IMAD R8, R21, 0x30, R4 ;  /* 0x0000003015088824 */ /* 0x000fe400078e0204 */
[----:B------:R-:W-:Y:S01]  /*1aa0*/  FFMA R9, R16, R9, R47 ;  /* 0x0000000910097223 */ /* 0x000fe2000000002f */
[----:B------:R-:W-:Y:S02]  /*1ab0*/  HFMA2 R51, -RZ, RZ, 0, 0 ;  /* 0x00000000ff337431 */ /* 0x000fe400000001ff */
[----:B------:R-:W-:Y:S02]  /*1ac0*/  HFMA2 R47, -RZ, RZ, 0, 0 ;  /* 0x00000000ff2f7431 */ /* 0x000fe400000001ff */
[----:B------:R-:W-:Y:S01]  /*1ad0*/  @!P0 IMAD R21, R8, 0x3, R33 ;  /* 0x0000000308158824 */ /* 0x000fe200078e0221 */
[----:B------:R-:W-:Y:S01]  /*1ae0*/  MOV R49, RZ ;  /* 0x000000ff00317202 */ /* 0x000fe20000000f00 */
[--C-:B------:R-:W-:Y:S01]  /*1af0*/  @!P5 IMAD.WIDE.U32 R16, R17, 0x4, R30.reuse ;  /* 0x000000041110d825 */ /* 0x100fe200078e001e */
[----:B------:R-:W0:Y:S03]  /*1b00*/  LDS R8, [R32+0xb7c] ;  /* 0x000b7c0020087984 */ /* 0x000e260000000800 */
[----:B------:R-:W-:Y:S01]  /*1b10*/  @!P0 IMAD.WIDE.U32 R30, R21, 0x4, R30 ;  /* 0x00000004151e8825 */ /* 0x000fe200078e001e */
[----:B------:R-:W2:Y:S04]  /*1b20*/  @!P2 LDG.E.CONSTANT R51, desc[UR8][R28.64+0xc] ;  /* 0x00000c081c33a981 */ /* 0x000ea8000c1e9900 */
[----:B------:R-:W4:Y:S04]  /*1b30*/  @!P4 LDG.E.CONSTANT R49, desc[UR8][R28.64+0x10] ;  /* 0x000010081c31c981 */ /* 0x000f28000c1e9900 */
[----:B------:R0:W5:Y:S04]  /*1b40*/  @!P1 LDG.E.CONSTANT R47, desc[UR8][R28.64+0x14] ;  /* 0x000014081c2f9981 */ /* 0x000168000c1e9900 */
[----:B------:R-:W5:Y:S04]  /*1b50*/  @!P5 LDG.E.CONSTANT R53, desc[UR8][R16.64+0x8] ;  /* 0x000008081035d981 */ /* 0x000f68000c1e9900 */
[----:B------:R-:W5:Y:S01]  /*1b60*/  @!P0 LDG.E.CONSTANT R31, desc[UR8][R30.64+0x8] ;  /* 0x000008081e1f8981 */ /* 0x000f62000c1e9900 */
[----:B------:R-:W-:Y:S01]  /*1b70*/  BAR.SYNC.DEFER_BLOCKING 0x0 ;  /* 0x0000000000007b1d */ /* 0x000fe20000010000 */
[----:B------:R-:W-:-:S04]  /*1b80*/  FFMA R20, R25, R22, R20 ;  /* 0x0000001619147223 */ /* 0x000fc80000000014 */
[C---:B0-----:R-:W-:Y:S01]  /*1b90*/  FFMA R29, R8.reuse, R23, R20 ;  /* 0x00000017081d7223 */ /* 0x041fe20000000014 */
[C---:B------:R-:W-:Y:S01]  /*1ba0*/  FFMA R26, R8.reuse, R19, R18 ;  /* 0x00000013081a7223 */ /* 0x040fe20000000012 */
[C---:B------:R-:W-:Y:S01]  /*1bb0*/  FFMA R10, R25.reuse, R10, R9 ;  /* 0x0000000a190a7223 */ /* 0x040fe20000000009 */
[----:B---3--:R0:W-:Y:S04]  /*1bc0*/  STS [R42], R13 ;  /* 0x0000000d2a007388 */ /* 0x0081e80000000800 */
[----:B--2---:R-:W-:Y:S04]  /*1bd0*/  STS [R42+0x4], R51 ;  /* 0x000004332a007388 */ /* 0x004fe80000000800 */
[----:B----4-:R-:W-:Y:S04]  /*1be0*/  STS [R42+0x8], R49 ;  /* 0x000008312a007388 */ /* 0x010fe80000000800 */
[----:B-----5:R-:W-:Y:S04]  /*1bf0*/  STS [R42+0xc], R47 ;  /* 0x00000c2f2a007388 */ /* 0x020fe80000000800 */
[----:B------:R-:W-:Y:S04]  /*1c00*/  @!P5 STS [R34], R53 ;  /* 0x000000352200d388 */ /* 0x000fe80000000800 */
[----:B------:R-:W-:Y:S01]  /*1c10*/  @!P0 STS [R34+0x4], R31 ;  /* 0x0000041f22008388 */ /* 0x000fe20000000800 */
[----:B------:R-:W-:Y:S06]  /*1c20*/  BAR.SYNC.DEFER_BLOCKING 0x0 ;  /* 0x0000000000007b1d */ /* 0x000fec0000010000 */
[----:B------:R-:W-:Y:S04]  /*1c30*/  LDS R27, [R32] ;  /* 0x00000000201b7984 */ /* 0x000fe80000000800 */
[----:B------:R-:W1:Y:S04]  /*1c40*/  LDS.128 R20, [R7+0x40] ;  /* 0x0000400007147984 */ /* 0x000e680000000c00 */
[----:B------:R-:W2:Y:S04]  /*1c50*/  LDS.128 R16, [R7] ;  /* 0x0000000007107984 */ /* 0x000ea80000000c00 */
[----:B------:R-:W3:Y:S01]  /*1c60*/  LDS R24, [R32+0xc4] ;  /* 0x0000c40020187984 */ /* 0x000ee20000000800 */
[----:B0-----:R-:W-:Y:S01]  /*1c70*/  FFMA R13, R25, R14, R12 ;  /* 0x0000000e190d7223 */ /* 0x001fe2000000000c */
[----:B------:R-:W-:-:S02]  /*1c80*/  FFMA R25, R8, R11, R10 ;  /* 0x0000000b08197223 */ /* 0x000fc4000000000a */
[----:B------:R-:W-:Y:S01]  /*1c90*/  LDS R47, [R32+0x498] ;  /* 0x00049800202f7984 */ /* 0x000fe20000000800 */
[C---:B-1----:R-:W-:Y:S01]  /*1ca0*/  FFMA R12, R27.reuse, R20, R29 ;  /* 0x000000141b0c7223 */ /* 0x042fe2000000001d */
[C---:B--2---:R-:W-:Y:S01]  /*1cb0*/  FFMA R9, R27.reuse, R16, R26 ;  /* 0x000000101b097223 */ /* 0x044fe2000000001a */
[----:B------:R-:W-:Y:S01]  /*1cc0*/  FFMA R20, R8, R15, R13 ;  /* 0x0000000f08147223 */ /* 0x000fe2000000000d */
[----:B------:R-:W-:Y:S01]  /*1cd0*/  LDS R16, [R32+0x24c] ;  /* 0x00024c0020107984 */ /* 0x000fe20000000800 */
[C---:B---3--:R-:W-:Y:S01]  /*1ce0*/  FFMA R31, R24.reuse, R21, R12 ;  /* 0x00000015181f7223 */ /* 0x048fe2000000000c */
[----:B------:R-:W-:Y:S02]  /*1cf0*/  FFMA R17, R24, R17, R9 ;  /* 0x0000001118117223 */ /* 0x000fe40000000009 */
[----:B------:R-:W0:Y:S04]  /*1d00*/  LDS.128 R12, [R7+0xc0] ;  /* 0x0000c000070c7984 */ /* 0x000e280000000c00 */
[----:B------:R-:W1:Y:S04]  /*1d10*/  LDS.128 R8, [R7+0x80] ;  /* 0x0000800007087984 */ /* 0x000e680000000c00 */
[----:B------:R-:W2:Y:S01]  /*1d20*/  LDS R21, [R32+0x188] ;  /* 0x0001880020157984 */ /* 0x000ea20000000800 */
[C---:B0-----:R-:W-:Y:S01]  /*1d30*/  FFMA R12, R27.reuse, R12, R25 ;  /* 0x0000000c1b0c7223 */ /* 0x041fe20000000019 */
[----:B-1----:R-:W-:-:S03]  /*1d40*/  FFMA R29, R27, R8, R20 ;  /* 0x000000081b1d7223 */ /* 0x002fc60000000014 */
[C---:B------:R-:W-:Y:S02]  /*1d50*/  FFMA R13, R24.reuse, R13, R12 ;  /* 0x0000000d180d7223 */ /* 0x040fe4000000000c */
[----:B------:R-:W-:Y:S01]  /*1d60*/  LDS R12, [R32+0x3d4] ;  /* 0x0003d400200c7984 */ /* 0x000fe20000000800 */
[C---:B--2---:R-:W-:Y:S01]  /*1d70*/  FFMA R17, R21.reuse, R18, R17 ;  /* 0x0000001215117223 */ /* 0x044fe20000000011 */
[C---:B------:R-:W-:Y:S01]  /*1d80*/  FFMA R22, R21.reuse, R22, R31 ;  /* 0x0000001615167223 */ /* 0x040fe2000000001f */
[----:B------:R-:W-:Y:S01]  /*1d90*/  FFMA R18, R24, R9, R29 ;  /* 0x0000000918127223 */ /* 0x000fe2000000001d */
[C---:B------:R-:W-:Y:S01]  /*1da0*/  FFMA R14, R21.reuse, R14, R13 ;  /* 0x0000000e150e7223 */ /* 0x040fe2000000000d */
[C---:B------:R-:W-:Y:S01]  /*1db0*/  FFMA R8, R16.reuse, R19, R17 ;  /* 0x0000001310087223 */ /* 0x040fe20000000011 */
[C---:B------:R-:W-:Y:S01]  /*1dc0*/  FFMA R9, R16.reuse, R23, R22 ;  /* 0x0000001710097223 */ /* 0x040fe20000000016 */
[----:B------:R-:W-:Y:S01]  /*1dd0*/  FFMA R17, R21, R10, R18 ;  /* 0x0000000a15117223 */ /* 0x000fe20000000012 */
[----:B------:R-:W-:Y:S04]  /*1de0*/  LDS R13, [R32+0x310] ;  /* 0x00031000200d7984 */ /* 0x000fe80000000800 */
[----:B------:R-:W0:Y:S04]  /*1df0*/  LDS.128 R20, [R7+0x10] ;  /* 0x0000100007147984 */ /* 0x000e280000000c00 */
[----:B------:R-:W1:Y:S04]  /*1e00*/  LDS.128 R24, [R7+0x50] ;  /* 0x0000500007187984 */ /* 0x000e680000000c00 */
[----:B------:R-:W2:Y:S01]  /*1e10*/  LDS.128 R28, [R7+0x90] ;  /* 0x00009000071c7984 */ /* 0x000ea20000000c00 */
[C---:B------:R-:W-:Y:S01]  /*1e20*/  FFMA R11, R16.reuse, R11, R17 ;  /* 0x0000000b100b7223 */ /* 0x040fe20000000011 */
[----:B------:R-:W-:Y:S01]  /*1e30*/  FFMA R16, R16, R15, R14 ;  /* 0x0000000f10107223 */ /* 0x000fe2000000000e */
[C---:B0-----:R-:W-:Y:S01]  /*1e40*/  FFMA R15, R13.reuse, R20, R8 ;  /* 0x000000140d0f7223 */ /* 0x041fe20000000008 */
[C---:B-1----:R-:W-:Y:S01]  /*1e50*/  FFMA R24, R13.reuse, R24, R9 ;  /* 0x000000180d187223 */ /* 0x042fe20000000009 */
[----:B--2---:R-:W-:-:S02]  /*1e60*/  FFMA R28, R13, R28, R11 ;  /* 0x0000001c0d1c7223 */ /* 0x004fc4000000000b */
[----:B------:R-:W0:Y:S01]  /*1e70*/  LDS.128 R8, [R7+0xd0] ;  /* 0x0000d00007087984 */ /* 0x000e220000000c00 */
[C---:B------:R-:W-:Y:S01]  /*1e80*/  FFMA R14, R12.reuse, R21, R15 ;  /* 0x000000150c0e7223 */ /* 0x040fe2000000000f */
[C---:B------:R-:W-:Y:S02]  /*1e90*/  FFMA R25, R12.reuse, R25, R24 ;  /* 0x000000190c197223 */ /* 0x040fe40000000018 */
[----:B------:R-:W1:Y:S01]  /*1ea0*/  LDS R24, [R32+0x55c] ;  /* 0x00055c0020187984 */ /* 0x000e620000000800 */
[----:B------:R-:W-:Y:S01]  /*1eb0*/  FFMA R29, R12, R29, R28 ;  /* 0x0000001d0c1d7223 */ /* 0x000fe2000000001c */
[C---:B------:R-:W-:Y:S01]  /*1ec0*/  FFMA R21, R47.reuse, R22, R14 ;  /* 0x000000162f157223 */ /* 0x040fe2000000000e */
[----:B------:R-:W-:Y:S02]  /*1ed0*/  FFMA R26, R47, R26, R25 ;  /* 0x0000001a2f1a7223 */ /* 0x000fe40000000019 */
[----:B------:R-:W-:Y:S01]  /*1ee0*/  LDS R25, [R32+0x620] ;  /* 0x0006200020197984 */ /* 0x000fe20000000800 */
[----:B0-----:R-:W-:-:S03]  /*1ef0*/  FFMA R13, R13, R8, R16 ;  /* 0x000000080d0d7223 */ /* 0x001fc60000000010 */
[----:B------:R-:W0:Y:S01]  /*1f00*/  LDS.128 R16, [R7+0x20] ;  /* 0x0000200007107984 */ /* 0x000e220000000c00 */
[----:B------:R-:W-:-:S03]  /*1f10*/  FFMA R20, R12, R9, R13 ;  /* 0x000000090c147223 */ /* 0x000fc6000000000d */
[----:B------:R-:W2:Y:S01]  /*1f20*/  LDS.128 R12, [R7+0x60] ;  /* 0x00006000070c7984 */ /* 0x000ea20000000c00 */
[C---:B------:R-:W-:Y:S01]  /*1f30*/  FFMA R30, R47.reuse, R30, R29 ;  /* 0x0000001e2f1e7223 */ /* 0x040fe2000000001d */
[C---:B-1----:R-:W-:Y:S01]  /*1f40*/  FFMA R8, R24.reuse, R23, R21 ;  /* 0x0000001718087223 */ /* 0x042fe20000000015 */
[C---:B------:R-:W-:Y:S01]  /*1f50*/  FFMA R9, R24.reuse, R27, R26 ;  /* 0x0000001b18097223 */ /* 0x040fe2000000001a */
[----:B------:R-:W-:Y:S01]  /*1f60*/  FFMA R10, R47, R10, R20 ;  /* 0x0000000a2f0a7223 */ /* 0x000fe20000000014 */
[C---:B------:R-:W-:Y:S01]  /*1f70*/  FFMA R31, R24.reuse, R31, R30 ;  /* 0x0000001f181f7223 */ /* 0x040fe2000000001e */
[----:B------:R-:W1:Y:S02]  /*1f80*/  LDS.128 R20, [R7+0xa0] ;  /* 0x0000a00007147984 */ /* 0x000e640000000c00 */
[----:B------:R-:W-:Y:S02]  /*1f90*/  FFMA R27, R24, R11, R10 ;  /* 0x0000000b181b7223 */ /* 0x000fe4000000000a */
[----:B------:R-:W-:Y:S01]  /*1fa0*/  LDS R29, [R32+0x7a8] ;  /* 0x0007a800201d7984 */ /* 0x000fe20000000800 */
[C---:B0-----:R-:W-:Y:S01]  /*1fb0*/  FFMA R16, R25.reuse, R16, R8 ;  /* 0x0000001019107223 */ /* 0x041fe20000000008 */
[----:B--2---:R-:W-:-:S02]  /*1fc0*/  FFMA R24, R25, R12, R9 ;  /* 0x0000000c19187223 */ /* 0x004fc40000000009 */
[----:B------:R-:W0:Y:S04]  /*1fd0*/  LDS.128 R8, [R7+0xe0] ;  /* 0x0000e00007087984 */ /* 0x000e280000000c00 */
[----:B------:R-:W2:Y:S01]  /*1fe0*/  LDS R12, [R32+0x6e4] ;  /* 0x0006e400200c7984 */ /* 0x000ea20000000800 */
[C---:B-1----:R-:W-:Y:S01]  /*1ff0*/  FFMA R20, R25.reuse, R20, R31 ;  /* 0x0000001419147223 */ /* 0x042fe2000000001f */
[----:B0-----:R-:W-:Y:S02]  /*2000*/  FFMA R26, R25, R8, R27 ;  /* 0x00000008191a7223 */ /* 0x001fe4000000001b */
[----:B------:R-:W0:Y:S01]  /*2010*/  LDS R8, [R32+0x86c] ;  /* 0x00086c0020087984 */ /* 0x000e220000000800 */
[C---:B--2---:R-:W-:Y:S01]  /*2020*/  FFMA R16, R12.reuse, R17, R16 ;  /* 0x000000110c107223 */ /* 0x044fe20000000010 */
[C---:B------:R-:W-:Y:S01]  /*2030*/  FFMA R13, R12.reuse, R13, R24 ;  /* 0x0000000d0c0d7223 */ /* 0x040fe20000000018 */
[----:B------:R-:W-:Y:S01]  /*2040*/  FFMA R31, R12, R9, R26 ;  /* 0x000000090c1f7223 */ /* 0x000fe2000000001a */
[----:B------:R-:W-:Y:S04]  /*2050*/  LDS R17, [R32+0x930] ;  /* 0x0009300020117984 */ /* 0x000fe80000000800 */
[----:B------:R-:W1:Y:S01]  /*2060*/  LDS.128 R24, [R7+0x30] ;  /* 0x0000300007187984 */ /* 0x000e620000000c00 */
[----:B------:R-:W-:-:S03]  /*2070*/  FFMA R9, R29, R18, R16 ;  /* 0x000000121d097223 */ /* 0x000fc60000000010 */
[----:B------:R-:W2:Y:S01]  /*2080*/  LDS R16, [R32+0x9f4] ;  /* 0x0009f40020107984 */ /* 0x000ea20000000800 */
[----:B------:R-:W-:Y:S01]  /*2090*/  FFMA R21, R12, R21, R20 ;  /* 0x000000150c157223 */ /* 0x000fe20000000014 */
[C---:B------:R-:W-:Y:S01]  /*20a0*/  FFMA R14, R29.reuse, R14, R13 ;  /* 0x0000000e1d0e7223 */ /* 0x040fe2000000000d */
[C---:B------:R-:W-:Y:S02]  /*20b0*/  FFMA R10, R29.reuse, R10, R31 ;  /* 0x0000000a1d0a7223 */ /* 0x040fe4000000001f */
[----:B------:R-:W-:Y:S02]  /*20c0*/  FFMA R22, R29, R22, R21 ;  /* 0x000000161d167223 */ /* 0x000fe40000000015 */
[----:B------:R-:W3:Y:S04]  /*20d0*/  LDS.128 R28, [R7+0x70] ;  /* 0x00007000071c7984 */ /* 0x000ee80000000c00 */
[----:B------:R-:W-:Y:S01]  /*20e0*/  LDS R21, [R32+0xab8] ;  /* 0x000ab80020157984 */ /* 0x000fe20000000800 */
[C---:B0-----:R-:W-:Y:S01]  /*20f0*/  FFMA R12, R8.reuse, R19, R9 ;  /* 0x00000013080c7223 */ /* 0x041fe20000000009 */
[----:B------:R-:W-:-:S03]  /*2100*/  FFMA R18, R8, R15, R14 ;  /* 0x0000000f08127223 */ /* 0x000fc6000000000e */
[C---:B-1----:R-:W-:Y:S02]  /*2110*/  FFMA R9, R17.reuse, R24, R12 ;  /* 0x0000001811097223 */ /* 0x042fe4000000000c */
[----:B------:R-:W0:Y:S01]  /*2120*/  LDS.128 R12, [R7+0xb0] ;  /* 0x0000b000070c7984 */ /* 0x000e220000000c00 */
[C---:B------:R-:W-:Y:S01]  /*2130*/  FFMA R23, R8.reuse, R23, R22 ;  /* 0x0000001708177223 */ /* 0x040fe20000000016 */
[----:B------:R-:W-:Y:S01]  /*2140*/  FFMA R19, R8, R11, R10 ;  /* 0x0000000b08137223 */ /* 0x000fe2000000000a */
[----:B--2---:R-:W-:Y:S02]  /*2150*/  FFMA R25, R16, R25, R9 ;  /* 0x0000001910197223 */ /* 0x004fe40000000009 */
[----:B------:R-:W1:Y:S01]  /*2160*/  LDS.128 R8, [R7+0xf0] ;  /* 0x0000f00007087984 */ /* 0x000e620000000c00 */
[----:B---3--:R-:W-:Y:S01]  /*2170*/  FFMA R47, R17, R28, R18 ;  /* 0x0000001c112f7223 */ /* 0x008fe20000000012 */
[----:B------:R-:W-:-:S04]  /*2180*/  IADD3 R4, PT, PT, R4, 0x1, RZ ;  /* 0x0000000104047810 */ /* 0x000fc80007ffe0ff */
[----:B------:R-:W-:Y:S01]  /*2190*/  ISETP.NE.AND P0, PT, R4, 0x3, PT ;  /* 0x000000030400780c */ /* 0x000fe20003f05270 */
[C---:B0-----:R-:W-:Y:S02]  /*21a0*/  FFMA R18, R17.reuse, R12, R23 ;  /* 0x0000000c11127223 */ /* 0x041fe40000000017 */
[----:B------:R-:W0:Y:S01]  /*21b0*/  LDS R12, [R32+0xb7c] ;  /* 0x000b7c00200c7984 */ /* 0x000e220000000800 */
[----:B-1----:R-:W-:Y:S01]  /*21c0*/  FFMA R8, R17, R8, R19 ;  /* 0x0000000811087223 */ /* 0x002fe20000000013 */
[C---:B------:R-:W-:Y:S01]  /*21d0*/  FFMA R20, R16.reuse, R29, R47 ;  /* 0x0000001d10147223 */ /* 0x040fe2000000002f */
[C---:B------:R-:W-:Y:S02]  /*21e0*/  FFMA R13, R16.reuse, R13, R18 ;  /* 0x0000000d100d7223 */ /* 0x040fe40000000012 */
[----:B------:R-:W-:Y:S01]  /*21f0*/  FFMA R9, R16, R9, R8 ;  /* 0x0000000910097223 */ /* 0x000fe20000000008 */
[C---:B------:R-:W-:Y:S01]  /*2200*/  FFMA R25, R21.reuse, R26, R25 ;  /* 0x0000001a15197223 */ /* 0x040fe20000000019 */
[C---:B------:R-:W-:Y:S01]  /*2210*/  FFMA R20, R21.reuse, R30, R20 ;  /* 0x0000001e15147223 */ /* 0x040fe20000000014 */
[C---:B------:R-:W-:Y:S01]  /*2220*/  FFMA R14, R21.reuse, R14, R13 ;  /* 0x0000000e150e7223 */ /* 0x040fe2000000000d */
[----:B------:R-:W-:Y:S01]  /*2230*/  FFMA R10, R21, R10, R9 ;  /* 0x0000000a150a7223 */ /* 0x000fe20000000009 */
[C---:B0-----:R-:W-:Y:S01]  /*2240*/  FFMA R16, R12.reuse, R27, R25 ;  /* 0x0000001b0c107223 */ /* 0x041fe20000000019 */
[C---:B------:R-:W-:Y:S01]  /*2250*/  FFMA R20, R12.reuse, R31, R20 ;  /* 0x0000001f0c147223 */ /* 0x040fe20000000014 */
[C---:B------:R-:W-:Y:S01]  /*2260*/  FFMA R24, R12.reuse, R15, R14 ;  /* 0x0000000f0c187223 */ /* 0x040fe2000000000e */
[----:B------:R-:W-:Y:S01]  /*2270*/  FFMA R8, R12, R11, R10 ;  /* 0x0000000b0c087223 */ /* 0x000fe2000000000a */
[----:B------:R-:W-:Y:S06]  /*2280*/  @P0 BRA `(.L_x_0) ;  /* 0xffffffe400480947 */ /* 0x000fec000383ffff */
[----:B------:R-:W-:-:S04]  /*2290*/  IADD3 R6, PT, PT, R6, 0x1, RZ ;  /* 0x0000000106067810 */ /* 0x000fc80007ffe0ff */
[----:B------:R-:W-:-:S13]  /*22a0*/  ISETP.NE.AND P0, PT, R6, 0x4, PT ;  /* 0x000000040600780c */ /* 0x000fda0003f05270 */
[----:B------:R-:W-:Y:S05]  /*22b0*/  @P0 BRA `(.L_x_1) ;  /* 0xffffffe400240947 */ /* 0x000fea000383ffff */
[----:B------:R-:W0:Y:S01]  /*22c0*/  S2R R3, SR_TID.Z ;  /* 0x0000000000037919 */ /* 0x000e220000002300 */
[----:B------:R-:W1:Y:S01]  /*22d0*/  LDC.64 R4, c[0x0][0x390] ;  /* 0x0000e400ff047b82 */ /* 0x000e620000000a00 */
[----:B------:R-:W2:Y:S01]  /*22e0*/  S2R R6, SR_TID.Y ;  /* 0x0000000000067919 */ /* 0x000ea20000002200 */
[----:B0-----:R-:W-:-:S05]  /*22f0*/  IMAD R3, R3, 0xc4, RZ ;  /* 0x000000c403037824 */ /* 0x001fca00078e02ff */
[----:B------:R-:W-:-:S05]  /*2300*/  IADD3 R3, PT, PT, R3, R0, RZ ;  /* 0x0000000003037210 */ /* 0x000fca0007ffe0ff */
[----:B------:R-:W-:-:S04]  /*2310*/  IMAD R3, R2, 0x310, R3 ;  /* 0x0000031002037824 */ /* 0x000fc800078e0203 */
[----:B--2---:R-:W-:-:S04]  /*2320*/  IMAD R3, R6, 0x7, R3 ;  /* 0x0000000706037824 */ /* 0x004fc800078e0203 */
[----:B-1----:R-:W-:-:S05]  /*2330*/  IMAD.WIDE.U32 R2, R3, 0x4, R4 ;  /* 0x0000000403027825 */ /* 0x002fca00078e0004 */
[----:B------:R-:W-:Y:S04]  /*2340*/  STG.E desc[UR8][R2.64], R16 ;  /* 0x0000001002007986 */ /* 0x000fe8000c101908 */
[----:B------:R-:W-:Y:S04]  /*2350*/  STG.E desc[UR8][R2.64+0xc4], R20 ;  /* 0x0000c41402007986 */ /* 0x000fe8000c101908 */
[----:B------:R-:W-:Y:S04]  /*2360*/  STG.E desc[UR8][R2.64+0x188], R24 ;  /* 0x0001881802007986 */ /* 0x000fe8000c101908 */
[----:B------:R-:W-:Y:S01]  /*2370*/  STG.E desc[UR8][R2.64+0x24c], R8 ;  /* 0x00024c0802007986 */ /* 0x000fe2000c101908 */
[----:B------:R-:W-:Y:S05]  /*2380*/  EXIT ;  /* 0x000000000000794d */ /* 0x000fea0003800000 */
.L_x_2:
[----:B------:R-:W-:-:S00]  /*2390*/  BRA `(.L_x_2) ;  /* 0xfffffffc00fc7947 */ /* 0x000fc0000383ffff */
[----:B------:R-:W-:-:S00]  /*23a0*/  NOP ;  /* 0x0000000000007918 */ /* 0x000fc00000000000 */
        /* <DEDUP_REMOVED lines=13> */
.L_x_3:


//--------------------- .nv.shared.default_function_kernel0 --------------------------
	.section	.nv.shared.default_function_kernel0,"aw",@nobits
	.sectionflags	@""
	.align	4
.nv.shared.default_function_kernel0:
	.zero		5184


//--------------------- .nv.shared.reserved.0     --------------------------
	.section	.nv.shared.reserved.0,"aw",@nobits
	.weak		__nv_reservedSMEM_offset_0_alias
	.size		__nv_reservedSMEM_offset_0_alias, 0, 64
	.other		__nv_reservedSMEM_offset_0_alias,@"STO_CUDA_RESERVED_SHARED STV_DEFAULT"
__nv_reservedSMEM_offset_0_alias:
	.zero		0
	.zero		64


//--------------------- .nv.constant0.default_function_kernel0 --------------------------
	.section	.nv.constant0.default_function_kernel0,"a",@progbits
	.sectionflags	@""
	.align	4
.nv.constant0.default_function_kernel0:
	.zero		920


//--------------------- SYMBOLS --------------------------

	.type		.nv.reservedSmem.offset0,@object
	.size		.nv.reservedSmem.offset0,0x4
	.type		.nv.reservedSmem.cap,@object
	.size		.nv.reservedSmem.cap,0x4
